//
// Generated by NVIDIA NVVM Compiler
//
// Compiler Build ID: CL-36424714
// Cuda compilation tools, release 13.0, V13.0.88
// Based on NVVM 20.0.0
//

.version 9.0
.target sm_100
.address_size 64

	// .globl	layernorm_bwd_kernel
.extern .shared .align 16 .b8 shared[];

.visible .entry layernorm_bwd_kernel(
	.param .u64 .ptr .align 1 layernorm_bwd_kernel_param_0,
	.param .u64 .ptr .align 1 layernorm_bwd_kernel_param_1,
	.param .u64 .ptr .align 1 layernorm_bwd_kernel_param_2,
	.param .u64 .ptr .align 1 layernorm_bwd_kernel_param_3,
	.param .u64 .ptr .align 1 layernorm_bwd_kernel_param_4,
	.param .u64 .ptr .align 1 layernorm_bwd_kernel_param_5,
	.param .u64 .ptr .align 1 layernorm_bwd_kernel_param_6,
	.param .u64 .ptr .align 1 layernorm_bwd_kernel_param_7,
	.param .u64 .ptr .align 1 layernorm_bwd_kernel_param_8,
	.param .u32 layernorm_bwd_kernel_param_9,
	.param .u32 layernorm_bwd_kernel_param_10
)
.maxntid 512
.minnctapersm 2
{
	.reg .pred 	%p<56>;
	.reg .b16 	%rs<203>;
	.reg .b32 	%r<249>;
	.reg .b32 	%f<821>;
	.reg .b64 	%rd<101>;

	ld.param.u64 	%rd21, [layernorm_bwd_kernel_param_3];
	ld.param.u32 	%r63, [layernorm_bwd_kernel_param_10];
	cvta.to.global.u64 	%rd1, %rd21;
	mov.u32 	%r1, %ntid.x;
	shr.u32 	%r2, %r1, 5;
	mov.u32 	%r3, %tid.x;
	shr.u32 	%r248, %r3, 5;
	mov.u32 	%r64, %ctaid.x;
	mad.lo.s32 	%r235, %r2, %r64, %r248;
	and.b32  	%r6, %r3, 31;
	mov.u32 	%r7, %nctaid.x;
	add.s32 	%r65, %r63, 255;
	shr.s32 	%r66, %r65, 31;
	shr.u32 	%r67, %r66, 24;
	add.s32 	%r68, %r65, %r67;
	shr.s32 	%r8, %r68, 8;
	cvt.s64.s32 	%rd22, %r63;
	add.s64 	%rd23, %rd22, 255;
	and.b64  	%rd2, %rd23, -256;
	cvt.u32.u64 	%r69, %rd2;
	shl.b32 	%r70, %r69, 2;
	mov.u32 	%r71, shared;
	add.s32 	%r9, %r71, %r70;
	shl.b32 	%r10, %r69, 3;
	shl.b32 	%r244, %r3, 2;
	cvt.u64.u32 	%rd24, %r244;
	setp.le.u64 	%p2, %rd2, %rd24;
	@%p2 bra 	$L__BB0_3;
	shl.b32 	%r12, %r1, 2;
	mov.u32 	%r234, %r244;
$L__BB0_2:
	shl.b32 	%r72, %r234, 2;
	add.s32 	%r74, %r71, %r72;
	mov.f32 	%f201, 0f00000000;
	st.shared.v4.f32 	[%r74], {%f201, %f201, %f201, %f201};
	add.s32 	%r75, %r9, %r72;
	st.shared.v4.f32 	[%r75], {%f201, %f201, %f201, %f201};
	add.s32 	%r234, %r234, %r12;
	cvt.s64.s32 	%rd25, %r234;
	setp.gt.u64 	%p3, %rd2, %rd25;
	@%p3 bra 	$L__BB0_2;
$L__BB0_3:
	ld.param.u32 	%r232, [layernorm_bwd_kernel_param_9];
	add.s32 	%r15, %r71, %r10;
	bar.sync 	0;
	setp.ge.s32 	%p4, %r235, %r232;
	@%p4 bra 	$L__BB0_42;
	shl.b32 	%r16, %r6, 3;
	setp.lt.u32 	%p5, %r3, 32;
	shl.b32 	%r77, %r3, 4;
	add.s32 	%r17, %r15, %r77;
	shl.b32 	%r78, %r1, 4;
	add.s32 	%r18, %r17, %r78;
	setp.gt.u32 	%p6, %r1, 63;
	and.pred  	%p1, %p5, %p6;
	max.s32 	%r19, %r8, 1;
	not.b32 	%r79, %r16;
	add.s32 	%r20, %r63, %r79;
	add.s32 	%r80, %r2, -1;
	and.b32  	%r21, %r80, -4;
	cvt.u64.u32 	%rd26, %r16;
	mul.wide.u32 	%rd34, %r16, 2;
$L__BB0_5:
	setp.ge.s32 	%p7, %r16, %r63;
	mul.lo.s32 	%r81, %r235, %r63;
	cvt.s64.s32 	%rd3, %r81;
	mov.f32 	%f747, 0f00000000;
	mov.f32 	%f748, %f747;
	@%p7 bra 	$L__BB0_10;
	and.b32  	%r82, %r20, 256;
	setp.ne.s32 	%p8, %r82, 0;
	mov.f32 	%f748, 0f00000000;
	mov.u32 	%r237, %r16;
	mov.f32 	%f747, %f748;
	@%p8 bra 	$L__BB0_8;
	ld.param.u64 	%rd96, [layernorm_bwd_kernel_param_6];
	ld.param.u64 	%rd93, [layernorm_bwd_kernel_param_5];
	ld.param.u64 	%rd90, [layernorm_bwd_kernel_param_4];
	or.b32  	%r237, %r16, 256;
	add.s64 	%rd27, %rd26, %rd3;
	cvta.to.global.u64 	%rd28, %rd90;
	shl.b64 	%rd29, %rd27, 1;
	add.s64 	%rd30, %rd28, %rd29;
	ld.global.v4.u32 	{%r83, %r84, %r85, %r86}, [%rd30];
	mov.b32 	{%rs59, %rs62}, %r83;
	mov.b32 	{%rs65, %rs68}, %r84;
	mov.b32 	{%rs71, %rs74}, %r85;
	mov.b32 	{%rs77, %rs80}, %r86;
	cvta.to.global.u64 	%rd31, %rd93;
	add.s64 	%rd32, %rd31, %rd29;
	ld.global.v4.u32 	{%r87, %r88, %r89, %r90}, [%rd32];
	mov.b32 	{%rs60, %rs63}, %r87;
	mov.b32 	{%rs66, %rs69}, %r88;
	mov.b32 	{%rs72, %rs75}, %r89;
	mov.b32 	{%rs78, %rs81}, %r90;
	cvta.to.global.u64 	%rd33, %rd96;
	add.s64 	%rd35, %rd33, %rd34;
	ld.global.v4.u32 	{%r91, %r92, %r93, %r94}, [%rd35];
	mov.b32 	{%rs58, %rs61}, %r91;
	mov.b32 	{%rs64, %rs67}, %r92;
	mov.b32 	{%rs70, %rs73}, %r93;
	mov.b32 	{%rs76, %rs79}, %r94;
	// begin inline asm
	{ cvt.f32.bf16 %f205, %rs58;}

	// end inline asm
	// begin inline asm
	{ cvt.f32.bf16 %f206, %rs59;}

	// end inline asm
	mul.f32 	%f229, %f205, %f206;
	add.f32 	%f230, %f229, 0f00000000;
	// begin inline asm
	{ cvt.f32.bf16 %f207, %rs60;}

	// end inline asm
	fma.rn.f32 	%f231, %f229, %f207, 0f00000000;
	// begin inline asm
	{ cvt.f32.bf16 %f208, %rs61;}

	// end inline asm
	// begin inline asm
	{ cvt.f32.bf16 %f209, %rs62;}

	// end inline asm
	mul.f32 	%f232, %f208, %f209;
	add.f32 	%f233, %f230, %f232;
	// begin inline asm
	{ cvt.f32.bf16 %f210, %rs63;}

	// end inline asm
	fma.rn.f32 	%f234, %f232, %f210, %f231;
	// begin inline asm
	{ cvt.f32.bf16 %f211, %rs64;}

	// end inline asm
	// begin inline asm
	{ cvt.f32.bf16 %f212, %rs65;}

	// end inline asm
	mul.f32 	%f235, %f211, %f212;
	add.f32 	%f236, %f233, %f235;
	// begin inline asm
	{ cvt.f32.bf16 %f213, %rs66;}

	// end inline asm
	fma.rn.f32 	%f237, %f235, %f213, %f234;
	// begin inline asm
	{ cvt.f32.bf16 %f214, %rs67;}

	// end inline asm
	// begin inline asm
	{ cvt.f32.bf16 %f215, %rs68;}

	// end inline asm
	mul.f32 	%f238, %f214, %f215;
	add.f32 	%f239, %f236, %f238;
	// begin inline asm
	{ cvt.f32.bf16 %f216, %rs69;}

	// end inline asm
	fma.rn.f32 	%f240, %f238, %f216, %f237;
	// begin inline asm
	{ cvt.f32.bf16 %f217, %rs70;}

	// end inline asm
	// begin inline asm
	{ cvt.f32.bf16 %f218, %rs71;}

	// end inline asm
	mul.f32 	%f241, %f217, %f218;
	add.f32 	%f242, %f239, %f241;
	// begin inline asm
	{ cvt.f32.bf16 %f219, %rs72;}

	// end inline asm
	fma.rn.f32 	%f243, %f241, %f219, %f240;
	// begin inline asm
	{ cvt.f32.bf16 %f220, %rs73;}

	// end inline asm
	// begin inline asm
	{ cvt.f32.bf16 %f221, %rs74;}

	// end inline asm
	mul.f32 	%f244, %f220, %f221;
	add.f32 	%f245, %f242, %f244;
	// begin inline asm
	{ cvt.f32.bf16 %f222, %rs75;}

	// end inline asm
	fma.rn.f32 	%f246, %f244, %f222, %f243;
	// begin inline asm
	{ cvt.f32.bf16 %f223, %rs76;}

	// end inline asm
	// begin inline asm
	{ cvt.f32.bf16 %f224, %rs77;}

	// end inline asm
	mul.f32 	%f247, %f223, %f224;
	add.f32 	%f248, %f245, %f247;
	// begin inline asm
	{ cvt.f32.bf16 %f225, %rs78;}

	// end inline asm
	fma.rn.f32 	%f249, %f247, %f225, %f246;
	// begin inline asm
	{ cvt.f32.bf16 %f226, %rs79;}

	// end inline asm
	// begin inline asm
	{ cvt.f32.bf16 %f227, %rs80;}

	// end inline asm
	mul.f32 	%f250, %f226, %f227;
	add.f32 	%f747, %f248, %f250;
	// begin inline asm
	{ cvt.f32.bf16 %f228, %rs81;}

	// end inline asm
	fma.rn.f32 	%f748, %f250, %f228, %f249;
$L__BB0_8:
	setp.lt.u32 	%p9, %r20, 256;
	@%p9 bra 	$L__BB0_10;
$L__BB0_9:
	ld.param.u64 	%rd97, [layernorm_bwd_kernel_param_6];
	ld.param.u64 	%rd94, [layernorm_bwd_kernel_param_5];
	ld.param.u64 	%rd91, [layernorm_bwd_kernel_param_4];
	cvt.s64.s32 	%rd36, %r237;
	add.s64 	%rd37, %rd36, %rd3;
	cvta.to.global.u64 	%rd38, %rd91;
	shl.b64 	%rd39, %rd37, 1;
	add.s64 	%rd40, %rd38, %rd39;
	ld.global.v4.u32 	{%r95, %r96, %r97, %r98}, [%rd40];
	mov.b32 	{%rs83, %rs86}, %r95;
	mov.b32 	{%rs89, %rs92}, %r96;
	mov.b32 	{%rs95, %rs98}, %r97;
	mov.b32 	{%rs101, %rs104}, %r98;
	cvta.to.global.u64 	%rd41, %rd94;
	add.s64 	%rd42, %rd41, %rd39;
	ld.global.v4.u32 	{%r99, %r100, %r101, %r102}, [%rd42];
	mov.b32 	{%rs84, %rs87}, %r99;
	mov.b32 	{%rs90, %rs93}, %r100;
	mov.b32 	{%rs96, %rs99}, %r101;
	mov.b32 	{%rs102, %rs105}, %r102;
	cvta.to.global.u64 	%rd43, %rd97;
	mul.wide.s32 	%rd44, %r237, 2;
	add.s64 	%rd45, %rd43, %rd44;
	ld.global.v4.u32 	{%r103, %r104, %r105, %r106}, [%rd45];
	mov.b32 	{%rs82, %rs85}, %r103;
	mov.b32 	{%rs88, %rs91}, %r104;
	mov.b32 	{%rs94, %rs97}, %r105;
	mov.b32 	{%rs100, %rs103}, %r106;
	// begin inline asm
	{ cvt.f32.bf16 %f251, %rs82;}

	// end inline asm
	// begin inline asm
	{ cvt.f32.bf16 %f252, %rs83;}

	// end inline asm
	mul.f32 	%f299, %f251, %f252;
	add.f32 	%f300, %f747, %f299;
	// begin inline asm
	{ cvt.f32.bf16 %f253, %rs84;}

	// end inline asm
	fma.rn.f32 	%f301, %f299, %f253, %f748;
	// begin inline asm
	{ cvt.f32.bf16 %f254, %rs85;}

	// end inline asm
	// begin inline asm
	{ cvt.f32.bf16 %f255, %rs86;}

	// end inline asm
	mul.f32 	%f302, %f254, %f255;
	add.f32 	%f303, %f300, %f302;
	// begin inline asm
	{ cvt.f32.bf16 %f256, %rs87;}

	// end inline asm
	fma.rn.f32 	%f304, %f302, %f256, %f301;
	// begin inline asm
	{ cvt.f32.bf16 %f257, %rs88;}

	// end inline asm
	// begin inline asm
	{ cvt.f32.bf16 %f258, %rs89;}

	// end inline asm
	mul.f32 	%f305, %f257, %f258;
	add.f32 	%f306, %f303, %f305;
	// begin inline asm
	{ cvt.f32.bf16 %f259, %rs90;}

	// end inline asm
	fma.rn.f32 	%f307, %f305, %f259, %f304;
	// begin inline asm
	{ cvt.f32.bf16 %f260, %rs91;}

	// end inline asm
	// begin inline asm
	{ cvt.f32.bf16 %f261, %rs92;}

	// end inline asm
	mul.f32 	%f308, %f260, %f261;
	add.f32 	%f309, %f306, %f308;
	// begin inline asm
	{ cvt.f32.bf16 %f262, %rs93;}

	// end inline asm
	fma.rn.f32 	%f310, %f308, %f262, %f307;
	// begin inline asm
	{ cvt.f32.bf16 %f263, %rs94;}

	// end inline asm
	// begin inline asm
	{ cvt.f32.bf16 %f264, %rs95;}

	// end inline asm
	mul.f32 	%f311, %f263, %f264;
	add.f32 	%f312, %f309, %f311;
	// begin inline asm
	{ cvt.f32.bf16 %f265, %rs96;}

	// end inline asm
	fma.rn.f32 	%f313, %f311, %f265, %f310;
	// begin inline asm
	{ cvt.f32.bf16 %f266, %rs97;}

	// end inline asm
	// begin inline asm
	{ cvt.f32.bf16 %f267, %rs98;}

	// end inline asm
	mul.f32 	%f314, %f266, %f267;
	add.f32 	%f315, %f312, %f314;
	// begin inline asm
	{ cvt.f32.bf16 %f268, %rs99;}

	// end inline asm
	fma.rn.f32 	%f316, %f314, %f268, %f313;
	// begin inline asm
	{ cvt.f32.bf16 %f269, %rs100;}

	// end inline asm
	// begin inline asm
	{ cvt.f32.bf16 %f270, %rs101;}

	// end inline asm
	mul.f32 	%f317, %f269, %f270;
	add.f32 	%f318, %f315, %f317;
	// begin inline asm
	{ cvt.f32.bf16 %f271, %rs102;}

	// end inline asm
	fma.rn.f32 	%f319, %f317, %f271, %f316;
	// begin inline asm
	{ cvt.f32.bf16 %f272, %rs103;}

	// end inline asm
	// begin inline asm
	{ cvt.f32.bf16 %f273, %rs104;}

	// end inline asm
	mul.f32 	%f320, %f272, %f273;
	add.f32 	%f321, %f318, %f320;
	// begin inline asm
	{ cvt.f32.bf16 %f274, %rs105;}

	// end inline asm
	fma.rn.f32 	%f322, %f320, %f274, %f319;
	ld.global.v4.u32 	{%r107, %r108, %r109, %r110}, [%rd40+512];
	mov.b32 	{%rs107, %rs110}, %r107;
	mov.b32 	{%rs113, %rs116}, %r108;
	mov.b32 	{%rs119, %rs122}, %r109;
	mov.b32 	{%rs125, %rs128}, %r110;
	ld.global.v4.u32 	{%r111, %r112, %r113, %r114}, [%rd42+512];
	mov.b32 	{%rs108, %rs111}, %r111;
	mov.b32 	{%rs114, %rs117}, %r112;
	mov.b32 	{%rs120, %rs123}, %r113;
	mov.b32 	{%rs126, %rs129}, %r114;
	ld.global.v4.u32 	{%r115, %r116, %r117, %r118}, [%rd45+512];
	mov.b32 	{%rs106, %rs109}, %r115;
	mov.b32 	{%rs112, %rs115}, %r116;
	mov.b32 	{%rs118, %rs121}, %r117;
	mov.b32 	{%rs124, %rs127}, %r118;
	// begin inline asm
	{ cvt.f32.bf16 %f275, %rs106;}

	// end inline asm
	// begin inline asm
	{ cvt.f32.bf16 %f276, %rs107;}

	// end inline asm
	mul.f32 	%f323, %f275, %f276;
	add.f32 	%f324, %f321, %f323;
	// begin inline asm
	{ cvt.f32.bf16 %f277, %rs108;}

	// end inline asm
	fma.rn.f32 	%f325, %f323, %f277, %f322;
	// begin inline asm
	{ cvt.f32.bf16 %f278, %rs109;}

	// end inline asm
	// begin inline asm
	{ cvt.f32.bf16 %f279, %rs110;}

	// end inline asm
	mul.f32 	%f326, %f278, %f279;
	add.f32 	%f327, %f324, %f326;
	// begin inline asm
	{ cvt.f32.bf16 %f280, %rs111;}

	// end inline asm
	fma.rn.f32 	%f328, %f326, %f280, %f325;
	// begin inline asm
	{ cvt.f32.bf16 %f281, %rs112;}

	// end inline asm
	// begin inline asm
	{ cvt.f32.bf16 %f282, %rs113;}

	// end inline asm
	mul.f32 	%f329, %f281, %f282;
	add.f32 	%f330, %f327, %f329;
	// begin inline asm
	{ cvt.f32.bf16 %f283, %rs114;}

	// end inline asm
	fma.rn.f32 	%f331, %f329, %f283, %f328;
	// begin inline asm
	{ cvt.f32.bf16 %f284, %rs115;}

	// end inline asm
	// begin inline asm
	{ cvt.f32.bf16 %f285, %rs116;}

	// end inline asm
	mul.f32 	%f332, %f284, %f285;
	add.f32 	%f333, %f330, %f332;
	// begin inline asm
	{ cvt.f32.bf16 %f286, %rs117;}

	// end inline asm
	fma.rn.f32 	%f334, %f332, %f286, %f331;
	// begin inline asm
	{ cvt.f32.bf16 %f287, %rs118;}

	// end inline asm
	// begin inline asm
	{ cvt.f32.bf16 %f288, %rs119;}

	// end inline asm
	mul.f32 	%f335, %f287, %f288;
	add.f32 	%f336, %f333, %f335;
	// begin inline asm
	{ cvt.f32.bf16 %f289, %rs120;}

	// end inline asm
	fma.rn.f32 	%f337, %f335, %f289, %f334;
	// begin inline asm
	{ cvt.f32.bf16 %f290, %rs121;}

	// end inline asm
	// begin inline asm
	{ cvt.f32.bf16 %f291, %rs122;}

	// end inline asm
	mul.f32 	%f338, %f290, %f291;
	add.f32 	%f339, %f336, %f338;
	// begin inline asm
	{ cvt.f32.bf16 %f292, %rs123;}

	// end inline asm
	fma.rn.f32 	%f340, %f338, %f292, %f337;
	// begin inline asm
	{ cvt.f32.bf16 %f293, %rs124;}

	// end inline asm
	// begin inline asm
	{ cvt.f32.bf16 %f294, %rs125;}

	// end inline asm
	mul.f32 	%f341, %f293, %f294;
	add.f32 	%f342, %f339, %f341;
	// begin inline asm
	{ cvt.f32.bf16 %f295, %rs126;}

	// end inline asm
	fma.rn.f32 	%f343, %f341, %f295, %f340;
	// begin inline asm
	{ cvt.f32.bf16 %f296, %rs127;}

	// end inline asm
	// begin inline asm
	{ cvt.f32.bf16 %f297, %rs128;}

	// end inline asm
	mul.f32 	%f344, %f296, %f297;
	add.f32 	%f747, %f342, %f344;
	// begin inline asm
	{ cvt.f32.bf16 %f298, %rs129;}

	// end inline asm
	fma.rn.f32 	%f748, %f344, %f298, %f343;
	add.s32 	%r237, %r237, 512;
	setp.lt.s32 	%p10, %r237, %r63;
	@%p10 bra 	$L__BB0_9;
$L__BB0_10:
	ld.param.u64 	%rd100, [layernorm_bwd_kernel_param_8];
	ld.param.u64 	%rd99, [layernorm_bwd_kernel_param_7];
	setp.lt.s32 	%p11, %r63, 1;
	cvta.to.global.u64 	%rd46, %rd99;
	mul.wide.s32 	%rd47, %r235, 4;
	add.s64 	%rd48, %rd46, %rd47;
	ld.global.f32 	%f13, [%rd48];
	cvta.to.global.u64 	%rd49, %rd100;
	add.s64 	%rd50, %rd49, %rd47;
	ld.global.f32 	%f14, [%rd50];
	mov.b32 	%r119, %f747;
	shfl.sync.bfly.b32	%r120|%p12, %r119, 16, 31, -1;
	mov.b32 	%f345, %r120;
	add.f32 	%f346, %f747, %f345;
	mov.b32 	%r121, %f346;
	shfl.sync.bfly.b32	%r122|%p13, %r121, 8, 31, -1;
	mov.b32 	%f347, %r122;
	add.f32 	%f348, %f346, %f347;
	mov.b32 	%r123, %f348;
	shfl.sync.bfly.b32	%r124|%p14, %r123, 4, 31, -1;
	mov.b32 	%f349, %r124;
	add.f32 	%f350, %f348, %f349;
	mov.b32 	%r125, %f350;
	shfl.sync.bfly.b32	%r126|%p15, %r125, 2, 31, -1;
	mov.b32 	%f351, %r126;
	add.f32 	%f352, %f350, %f351;
	mov.b32 	%r127, %f352;
	shfl.sync.bfly.b32	%r128|%p16, %r127, 1, 31, -1;
	mov.b32 	%f353, %r128;
	add.f32 	%f354, %f352, %f353;
	cvt.rn.f32.s32 	%f355, %r63;
	div.rn.f32 	%f15, %f354, %f355;
	mov.b32 	%r129, %f748;
	shfl.sync.bfly.b32	%r130|%p17, %r129, 16, 31, -1;
	mov.b32 	%f356, %r130;
	add.f32 	%f357, %f748, %f356;
	mov.b32 	%r131, %f357;
	shfl.sync.bfly.b32	%r132|%p18, %r131, 8, 31, -1;
	mov.b32 	%f358, %r132;
	add.f32 	%f359, %f357, %f358;
	mov.b32 	%r133, %f359;
	shfl.sync.bfly.b32	%r134|%p19, %r133, 4, 31, -1;
	mov.b32 	%f360, %r134;
	add.f32 	%f361, %f359, %f360;
	mov.b32 	%r135, %f361;
	shfl.sync.bfly.b32	%r136|%p20, %r135, 2, 31, -1;
	mov.b32 	%f362, %r136;
	add.f32 	%f363, %f361, %f362;
	mov.b32 	%r137, %f363;
	shfl.sync.bfly.b32	%r138|%p21, %r137, 1, 31, -1;
	mov.b32 	%f364, %r138;
	add.f32 	%f365, %f363, %f364;
	div.rn.f32 	%f366, %f365, %f355;
	mul.f32 	%f367, %f14, %f366;
	mul.f32 	%f368, %f13, %f15;
	mul.f32 	%f369, %f14, %f368;
	sub.f32 	%f16, %f367, %f369;
	@%p11 bra 	$L__BB0_41;
	mov.f32 	%f370, 0f00000000;
	// begin inline asm
	{  cvt.rn.bf16.f32 %rs130, %f370;}

	// end inline asm
	mov.b32 	%r238, 0;
$L__BB0_12:
	shl.b32 	%r28, %r238, 8;
	or.b32  	%r29, %r28, %r16;
	setp.ge.s32 	%p22, %r29, %r63;
	mov.u16 	%rs179, %rs130;
	mov.u16 	%rs180, %rs130;
	mov.u16 	%rs181, %rs130;
	mov.u16 	%rs182, %rs130;
	mov.u16 	%rs183, %rs130;
	mov.u16 	%rs184, %rs130;
	mov.u16 	%rs185, %rs130;
	mov.u16 	%rs186, %rs130;
	mov.u16 	%rs187, %rs130;
	mov.u16 	%rs188, %rs130;
	mov.u16 	%rs189, %rs130;
	mov.u16 	%rs190, %rs130;
	mov.u16 	%rs191, %rs130;
	mov.u16 	%rs192, %rs130;
	mov.u16 	%rs193, %rs130;
	mov.u16 	%rs194, %rs130;
	mov.u16 	%rs195, %rs130;
	mov.u16 	%rs196, %rs130;
	mov.u16 	%rs197, %rs130;
	mov.u16 	%rs198, %rs130;
	mov.u16 	%rs199, %rs130;
	mov.u16 	%rs200, %rs130;
	mov.u16 	%rs201, %rs130;
	mov.u16 	%rs202, %rs130;
	@%p22 bra 	$L__BB0_14;
	ld.param.u64 	%rd98, [layernorm_bwd_kernel_param_6];
	ld.param.u64 	%rd95, [layernorm_bwd_kernel_param_5];
	ld.param.u64 	%rd92, [layernorm_bwd_kernel_param_4];
	cvt.u64.u32 	%rd53, %r29;
	add.s64 	%rd54, %rd53, %rd3;
	shl.b64 	%rd55, %rd54, 1;
	add.s64 	%rd51, %rd92, %rd55;
	// begin inline asm
	ld.global.cs.v4.s32 {%r140,%r141,%r142,%r143}, [%rd51];
	// end inline asm
	mov.b32 	{%rs186, %rs185}, %r140;
	mov.b32 	{%rs184, %rs183}, %r141;
	mov.b32 	{%rs182, %rs181}, %r142;
	mov.b32 	{%rs180, %rs179}, %r143;
	add.s64 	%rd52, %rd95, %rd55;
	// begin inline asm
	ld.global.cs.v4.s32 {%r144,%r145,%r146,%r147}, [%rd52];
	// end inline asm
	mov.b32 	{%rs194, %rs193}, %r144;
	mov.b32 	{%rs192, %rs191}, %r145;
	mov.b32 	{%rs190, %rs189}, %r146;
	mov.b32 	{%rs188, %rs187}, %r147;
	cvta.to.global.u64 	%rd56, %rd98;
	mul.wide.u32 	%rd57, %r16, 2;
	add.s64 	%rd58, %rd56, %rd57;
	mul.wide.s32 	%rd59, %r28, 2;
	add.s64 	%rd60, %rd58, %rd59;
	ld.global.v4.u32 	{%r148, %r149, %r150, %r151}, [%rd60];
	mov.b32 	{%rs202, %rs201}, %r148;
	mov.b32 	{%rs200, %rs199}, %r149;
	mov.b32 	{%rs198, %rs197}, %r150;
	mov.b32 	{%rs196, %rs195}, %r151;
$L__BB0_14:
	setp.lt.u32 	%p23, %r3, 32;
	// begin inline asm
	{ cvt.f32.bf16 %f768, %rs186;}

	// end inline asm
	// begin inline asm
	{ cvt.f32.bf16 %f372, %rs194;}

	// end inline asm
	sub.f32 	%f387, %f372, %f13;
	mul.f32 	%f388, %f14, %f387;
	mul.f32 	%f772, %f768, %f388;
	// begin inline asm
	{ cvt.f32.bf16 %f373, %rs202;}

	// end inline asm
	fma.rn.f32 	%f389, %f373, %f768, 0f00000000;
	sub.f32 	%f390, %f389, %f15;
	mul.f32 	%f391, %f16, %f388;
	sub.f32 	%f392, %f390, %f391;
	mul.f32 	%f374, %f14, %f392;
	// begin inline asm
	{  cvt.rn.bf16.f32 %rs134, %f374;}

	// end inline asm
	// begin inline asm
	{ cvt.f32.bf16 %f767, %rs185;}

	// end inline asm
	// begin inline asm
	{ cvt.f32.bf16 %f376, %rs193;}

	// end inline asm
	sub.f32 	%f393, %f376, %f13;
	mul.f32 	%f394, %f14, %f393;
	mul.f32 	%f771, %f767, %f394;
	// begin inline asm
	{ cvt.f32.bf16 %f377, %rs201;}

	// end inline asm
	fma.rn.f32 	%f395, %f377, %f767, 0f00000000;
	sub.f32 	%f396, %f395, %f15;
	mul.f32 	%f397, %f16, %f394;
	sub.f32 	%f398, %f396, %f397;
	mul.f32 	%f378, %f14, %f398;
	// begin inline asm
	{  cvt.rn.bf16.f32 %rs138, %f378;}

	// end inline asm
	// begin inline asm
	{ cvt.f32.bf16 %f766, %rs184;}

	// end inline asm
	// begin inline asm
	{ cvt.f32.bf16 %f380, %rs192;}

	// end inline asm
	sub.f32 	%f399, %f380, %f13;
	mul.f32 	%f400, %f14, %f399;
	mul.f32 	%f770, %f766, %f400;
	// begin inline asm
	{ cvt.f32.bf16 %f381, %rs200;}

	// end inline asm
	fma.rn.f32 	%f401, %f381, %f766, 0f00000000;
	sub.f32 	%f402, %f401, %f15;
	mul.f32 	%f403, %f16, %f400;
	sub.f32 	%f404, %f402, %f403;
	mul.f32 	%f382, %f14, %f404;
	// begin inline asm
	{  cvt.rn.bf16.f32 %rs142, %f382;}

	// end inline asm
	// begin inline asm
	{ cvt.f32.bf16 %f765, %rs183;}

	// end inline asm
	// begin inline asm
	{ cvt.f32.bf16 %f384, %rs191;}

	// end inline asm
	sub.f32 	%f405, %f384, %f13;
	mul.f32 	%f406, %f14, %f405;
	mul.f32 	%f769, %f765, %f406;
	// begin inline asm
	{ cvt.f32.bf16 %f385, %rs199;}

	// end inline asm
	fma.rn.f32 	%f407, %f385, %f765, 0f00000000;
	sub.f32 	%f408, %f407, %f15;
	mul.f32 	%f409, %f16, %f406;
	sub.f32 	%f410, %f408, %f409;
	mul.f32 	%f386, %f14, %f410;
	// begin inline asm
	{  cvt.rn.bf16.f32 %rs146, %f386;}

	// end inline asm
	@%p23 bra 	$L__BB0_16;
	st.shared.v4.f32 	[%r17+-512], {%f768, %f767, %f766, %f765};
	st.shared.v4.f32 	[%r18+-1024], {%f772, %f771, %f770, %f769};
$L__BB0_16:
	bar.sync 	0;
	not.pred 	%p24, %p1;
	@%p24 bra 	$L__BB0_24;
	add.s32 	%r153, %r2, -2;
	setp.lt.u32 	%p25, %r153, 3;
	mov.b32 	%r240, 1;
	@%p25 bra 	$L__BB0_20;
	mov.b32 	%r239, 1;
$L__BB0_19:
	shl.b32 	%r155, %r239, 9;
	add.s32 	%r156, %r17, %r155;
	ld.shared.v4.f32 	{%f411, %f412, %f413, %f414}, [%r156+-512];
	add.s32 	%r157, %r18, %r155;
	ld.shared.v4.f32 	{%f415, %f416, %f417, %f418}, [%r157+-1024];
	add.f32 	%f419, %f411, %f768;
	add.f32 	%f420, %f415, %f772;
	add.f32 	%f421, %f412, %f767;
	add.f32 	%f422, %f416, %f771;
	add.f32 	%f423, %f413, %f766;
	add.f32 	%f424, %f417, %f770;
	add.f32 	%f425, %f414, %f765;
	add.f32 	%f426, %f418, %f769;
	ld.shared.v4.f32 	{%f427, %f428, %f429, %f430}, [%r156];
	ld.shared.v4.f32 	{%f431, %f432, %f433, %f434}, [%r157+-512];
	add.f32 	%f435, %f427, %f419;
	add.f32 	%f436, %f431, %f420;
	add.f32 	%f437, %f428, %f421;
	add.f32 	%f438, %f432, %f422;
	add.f32 	%f439, %f429, %f423;
	add.f32 	%f440, %f433, %f424;
	add.f32 	%f441, %f430, %f425;
	add.f32 	%f442, %f434, %f426;
	ld.shared.v4.f32 	{%f443, %f444, %f445, %f446}, [%r156+512];
	ld.shared.v4.f32 	{%f447, %f448, %f449, %f450}, [%r157];
	add.f32 	%f451, %f443, %f435;
	add.f32 	%f452, %f447, %f436;
	add.f32 	%f453, %f444, %f437;
	add.f32 	%f454, %f448, %f438;
	add.f32 	%f455, %f445, %f439;
	add.f32 	%f456, %f449, %f440;
	add.f32 	%f457, %f446, %f441;
	add.f32 	%f458, %f450, %f442;
	ld.shared.v4.f32 	{%f459, %f460, %f461, %f462}, [%r156+1024];
	ld.shared.v4.f32 	{%f463, %f464, %f465, %f466}, [%r157+512];
	add.f32 	%f768, %f459, %f451;
	add.f32 	%f772, %f463, %f452;
	add.f32 	%f767, %f460, %f453;
	add.f32 	%f771, %f464, %f454;
	add.f32 	%f766, %f461, %f455;
	add.f32 	%f770, %f465, %f456;
	add.f32 	%f765, %f462, %f457;
	add.f32 	%f769, %f466, %f458;
	add.s32 	%r240, %r239, 4;
	add.s32 	%r158, %r239, 3;
	setp.ne.s32 	%p26, %r158, %r21;
	mov.u32 	%r239, %r240;
	@%p26 bra 	$L__BB0_19;
$L__BB0_20:
	add.s32 	%r159, %r2, -1;
	and.b32  	%r160, %r159, 3;
	setp.eq.s32 	%p27, %r160, 0;
	@%p27 bra 	$L__BB0_24;
	add.s32 	%r161, %r2, -1;
	and.b32  	%r162, %r161, 3;
	setp.eq.s32 	%p28, %r162, 1;
	shl.b32 	%r163, %r240, 9;
	add.s32 	%r33, %r17, %r163;
	ld.shared.v4.f32 	{%f467, %f468, %f469, %f470}, [%r33+-512];
	add.s32 	%r34, %r18, %r163;
	ld.shared.v4.f32 	{%f471, %f472, %f473, %f474}, [%r34+-1024];
	add.f32 	%f768, %f467, %f768;
	add.f32 	%f772, %f471, %f772;
	add.f32 	%f767, %f468, %f767;
	add.f32 	%f771, %f472, %f771;
	add.f32 	%f766, %f469, %f766;
	add.f32 	%f770, %f473, %f770;
	add.f32 	%f765, %f470, %f765;
	add.f32 	%f769, %f474, %f769;
	@%p28 bra 	$L__BB0_24;
	add.s32 	%r164, %r2, -1;
	and.b32  	%r165, %r164, 3;
	setp.eq.s32 	%p29, %r165, 2;
	ld.shared.v4.f32 	{%f475, %f476, %f477, %f478}, [%r33];
	ld.shared.v4.f32 	{%f479, %f480, %f481, %f482}, [%r34+-512];
	add.f32 	%f768, %f475, %f768;
	add.f32 	%f772, %f479, %f772;
	add.f32 	%f767, %f476, %f767;
	add.f32 	%f771, %f480, %f771;
	add.f32 	%f766, %f477, %f766;
	add.f32 	%f770, %f481, %f770;
	add.f32 	%f765, %f478, %f765;
	add.f32 	%f769, %f482, %f769;
	@%p29 bra 	$L__BB0_24;
	ld.shared.v4.f32 	{%f483, %f484, %f485, %f486}, [%r33+512];
	ld.shared.v4.f32 	{%f487, %f488, %f489, %f490}, [%r34];
	add.f32 	%f768, %f483, %f768;
	add.f32 	%f772, %f487, %f772;
	add.f32 	%f767, %f484, %f767;
	add.f32 	%f771, %f488, %f771;
	add.f32 	%f766, %f485, %f766;
	add.f32 	%f770, %f489, %f770;
	add.f32 	%f765, %f486, %f765;
	add.f32 	%f769, %f490, %f769;
$L__BB0_24:
	setp.gt.u32 	%p30, %r3, 31;
	bar.sync 	0;
	@%p30 bra 	$L__BB0_26;
	shl.b32 	%r166, %r29, 2;
	mov.u32 	%r167, shared;
	add.s32 	%r168, %r167, %r166;
	ld.shared.v4.f32 	{%f491, %f492, %f493, %f494}, [%r168];
	add.s32 	%r169, %r9, %r166;
	ld.shared.v4.f32 	{%f495, %f496, %f497, %f498}, [%r169];
	add.f32 	%f499, %f491, %f768;
	add.f32 	%f500, %f495, %f772;
	add.f32 	%f501, %f492, %f767;
	add.f32 	%f502, %f496, %f771;
	add.f32 	%f503, %f493, %f766;
	add.f32 	%f504, %f497, %f770;
	add.f32 	%f505, %f494, %f765;
	add.f32 	%f506, %f498, %f769;
	st.shared.v4.f32 	[%r168], {%f499, %f501, %f503, %f505};
	st.shared.v4.f32 	[%r169], {%f500, %f502, %f504, %f506};
$L__BB0_26:
	setp.lt.u32 	%p31, %r3, 32;
	// begin inline asm
	{ cvt.f32.bf16 %f792, %rs182;}

	// end inline asm
	// begin inline asm
	{ cvt.f32.bf16 %f508, %rs190;}

	// end inline asm
	sub.f32 	%f523, %f508, %f13;
	mul.f32 	%f524, %f14, %f523;
	mul.f32 	%f796, %f792, %f524;
	// begin inline asm
	{ cvt.f32.bf16 %f509, %rs198;}

	// end inline asm
	fma.rn.f32 	%f525, %f509, %f792, 0f00000000;
	sub.f32 	%f526, %f525, %f15;
	mul.f32 	%f527, %f16, %f524;
	sub.f32 	%f528, %f526, %f527;
	mul.f32 	%f510, %f14, %f528;
	// begin inline asm
	{  cvt.rn.bf16.f32 %rs150, %f510;}

	// end inline asm
	// begin inline asm
	{ cvt.f32.bf16 %f791, %rs181;}

	// end inline asm
	// begin inline asm
	{ cvt.f32.bf16 %f512, %rs189;}

	// end inline asm
	sub.f32 	%f529, %f512, %f13;
	mul.f32 	%f530, %f14, %f529;
	mul.f32 	%f795, %f791, %f530;
	// begin inline asm
	{ cvt.f32.bf16 %f513, %rs197;}

	// end inline asm
	fma.rn.f32 	%f531, %f513, %f791, 0f00000000;
	sub.f32 	%f532, %f531, %f15;
	mul.f32 	%f533, %f16, %f530;
	sub.f32 	%f534, %f532, %f533;
	mul.f32 	%f514, %f14, %f534;
	// begin inline asm
	{  cvt.rn.bf16.f32 %rs154, %f514;}

	// end inline asm
	// begin inline asm
	{ cvt.f32.bf16 %f790, %rs180;}

	// end inline asm
	// begin inline asm
	{ cvt.f32.bf16 %f516, %rs188;}

	// end inline asm
	sub.f32 	%f535, %f516, %f13;
	mul.f32 	%f536, %f14, %f535;
	mul.f32 	%f794, %f790, %f536;
	// begin inline asm
	{ cvt.f32.bf16 %f517, %rs196;}

	// end inline asm
	fma.rn.f32 	%f537, %f517, %f790, 0f00000000;
	sub.f32 	%f538, %f537, %f15;
	mul.f32 	%f539, %f16, %f536;
	sub.f32 	%f540, %f538, %f539;
	mul.f32 	%f518, %f14, %f540;
	// begin inline asm
	{  cvt.rn.bf16.f32 %rs158, %f518;}

	// end inline asm
	// begin inline asm
	{ cvt.f32.bf16 %f789, %rs179;}

	// end inline asm
	// begin inline asm
	{ cvt.f32.bf16 %f520, %rs187;}

	// end inline asm
	sub.f32 	%f541, %f520, %f13;
	mul.f32 	%f542, %f14, %f541;
	mul.f32 	%f793, %f789, %f542;
	// begin inline asm
	{ cvt.f32.bf16 %f521, %rs195;}

	// end inline asm
	fma.rn.f32 	%f543, %f521, %f789, 0f00000000;
	sub.f32 	%f544, %f543, %f15;
	mul.f32 	%f545, %f16, %f542;
	sub.f32 	%f546, %f544, %f545;
	mul.f32 	%f522, %f14, %f546;
	// begin inline asm
	{  cvt.rn.bf16.f32 %rs162, %f522;}

	// end inline asm
	@%p31 bra 	$L__BB0_28;
	st.shared.v4.f32 	[%r17+-512], {%f792, %f791, %f790, %f789};
	st.shared.v4.f32 	[%r18+-1024], {%f796, %f795, %f794, %f793};
$L__BB0_28:
	bar.sync 	0;
	@%p24 bra 	$L__BB0_36;
	add.s32 	%r171, %r2, -2;
	setp.lt.u32 	%p33, %r171, 3;
	mov.b32 	%r242, 1;
	@%p33 bra 	$L__BB0_32;
	mov.b32 	%r241, 1;
$L__BB0_31:
	shl.b32 	%r173, %r241, 9;
	add.s32 	%r174, %r17, %r173;
	ld.shared.v4.f32 	{%f547, %f548, %f549, %f550}, [%r174+-512];
	add.s32 	%r175, %r18, %r173;
	ld.shared.v4.f32 	{%f551, %f552, %f553, %f554}, [%r175+-1024];
	add.f32 	%f555, %f547, %f792;
	add.f32 	%f556, %f551, %f796;
	add.f32 	%f557, %f548, %f791;
	add.f32 	%f558, %f552, %f795;
	add.f32 	%f559, %f549, %f790;
	add.f32 	%f560, %f553, %f794;
	add.f32 	%f561, %f550, %f789;
	add.f32 	%f562, %f554, %f793;
	ld.shared.v4.f32 	{%f563, %f564, %f565, %f566}, [%r174];
	ld.shared.v4.f32 	{%f567, %f568, %f569, %f570}, [%r175+-512];
	add.f32 	%f571, %f563, %f555;
	add.f32 	%f572, %f567, %f556;
	add.f32 	%f573, %f564, %f557;
	add.f32 	%f574, %f568, %f558;
	add.f32 	%f575, %f565, %f559;
	add.f32 	%f576, %f569, %f560;
	add.f32 	%f577, %f566, %f561;
	add.f32 	%f578, %f570, %f562;
	ld.shared.v4.f32 	{%f579, %f580, %f581, %f582}, [%r174+512];
	ld.shared.v4.f32 	{%f583, %f584, %f585, %f586}, [%r175];
	add.f32 	%f587, %f579, %f571;
	add.f32 	%f588, %f583, %f572;
	add.f32 	%f589, %f580, %f573;
	add.f32 	%f590, %f584, %f574;
	add.f32 	%f591, %f581, %f575;
	add.f32 	%f592, %f585, %f576;
	add.f32 	%f593, %f582, %f577;
	add.f32 	%f594, %f586, %f578;
	ld.shared.v4.f32 	{%f595, %f596, %f597, %f598}, [%r174+1024];
	ld.shared.v4.f32 	{%f599, %f600, %f601, %f602}, [%r175+512];
	add.f32 	%f792, %f595, %f587;
	add.f32 	%f796, %f599, %f588;
	add.f32 	%f791, %f596, %f589;
	add.f32 	%f795, %f600, %f590;
	add.f32 	%f790, %f597, %f591;
	add.f32 	%f794, %f601, %f592;
	add.f32 	%f789, %f598, %f593;
	add.f32 	%f793, %f602, %f594;
	add.s32 	%r242, %r241, 4;
	add.s32 	%r176, %r241, 3;
	setp.ne.s32 	%p34, %r176, %r21;
	mov.u32 	%r241, %r242;
	@%p34 bra 	$L__BB0_31;
$L__BB0_32:
	add.s32 	%r177, %r2, -1;
	and.b32  	%r178, %r177, 3;
	setp.eq.s32 	%p35, %r178, 0;
	@%p35 bra 	$L__BB0_36;
	setp.eq.s32 	%p36, %r178, 1;
	shl.b32 	%r181, %r242, 9;
	add.s32 	%r38, %r17, %r181;
	ld.shared.v4.f32 	{%f603, %f604, %f605, %f606}, [%r38+-512];
	add.s32 	%r39, %r18, %r181;
	ld.shared.v4.f32 	{%f607, %f608, %f609, %f610}, [%r39+-1024];
	add.f32 	%f792, %f603, %f792;
	add.f32 	%f796, %f607, %f796;
	add.f32 	%f791, %f604, %f791;
	add.f32 	%f795, %f608, %f795;
	add.f32 	%f790, %f605, %f790;
	add.f32 	%f794, %f609, %f794;
	add.f32 	%f789, %f606, %f789;
	add.f32 	%f793, %f610, %f793;
	@%p36 bra 	$L__BB0_36;
	setp.eq.s32 	%p37, %r178, 2;
	ld.shared.v4.f32 	{%f611, %f612, %f613, %f614}, [%r38];
	ld.shared.v4.f32 	{%f615, %f616, %f617, %f618}, [%r39+-512];
	add.f32 	%f792, %f611, %f792;
	add.f32 	%f796, %f615, %f796;
	add.f32 	%f791, %f612, %f791;
	add.f32 	%f795, %f616, %f795;
	add.f32 	%f790, %f613, %f790;
	add.f32 	%f794, %f617, %f794;
	add.f32 	%f789, %f614, %f789;
	add.f32 	%f793, %f618, %f793;
	@%p37 bra 	$L__BB0_36;
	ld.shared.v4.f32 	{%f619, %f620, %f621, %f622}, [%r38+512];
	ld.shared.v4.f32 	{%f623, %f624, %f625, %f626}, [%r39];
	add.f32 	%f792, %f619, %f792;
	add.f32 	%f796, %f623, %f796;
	add.f32 	%f791, %f620, %f791;
	add.f32 	%f795, %f624, %f795;
	add.f32 	%f790, %f621, %f790;
	add.f32 	%f794, %f625, %f794;
	add.f32 	%f789, %f622, %f789;
	add.f32 	%f793, %f626, %f793;
$L__BB0_36:
	setp.gt.u32 	%p38, %r3, 31;
	bar.sync 	0;
	@%p38 bra 	$L__BB0_38;
	shl.b32 	%r184, %r29, 2;
	mov.u32 	%r185, shared;
	add.s32 	%r186, %r185, %r184;
	ld.shared.v4.f32 	{%f627, %f628, %f629, %f630}, [%r186+16];
	add.s32 	%r187, %r9, %r184;
	ld.shared.v4.f32 	{%f631, %f632, %f633, %f634}, [%r187+16];
	add.f32 	%f635, %f627, %f792;
	add.f32 	%f636, %f631, %f796;
	add.f32 	%f637, %f628, %f791;
	add.f32 	%f638, %f632, %f795;
	add.f32 	%f639, %f629, %f790;
	add.f32 	%f640, %f633, %f794;
	add.f32 	%f641, %f630, %f789;
	add.f32 	%f642, %f634, %f793;
	st.shared.v4.f32 	[%r186+16], {%f635, %f637, %f639, %f641};
	st.shared.v4.f32 	[%r187+16], {%f636, %f638, %f640, %f642};
$L__BB0_38:
	setp.ge.s32 	%p39, %r29, %r63;
	@%p39 bra 	$L__BB0_40;
	ld.param.u64 	%rd87, [layernorm_bwd_kernel_param_0];
	cvt.u64.u32 	%rd62, %r29;
	add.s64 	%rd63, %rd62, %rd3;
	shl.b64 	%rd64, %rd63, 1;
	add.s64 	%rd61, %rd87, %rd64;
	mov.b32 	%r188, {%rs134, %rs138};
	mov.b32 	%r189, {%rs142, %rs146};
	mov.b32 	%r190, {%rs150, %rs154};
	mov.b32 	%r191, {%rs158, %rs162};
	// begin inline asm
	st.global.cg.v4.s32 [%rd61], {%r188,%r189,%r190,%r191};
	// end inline asm
$L__BB0_40:
	add.s32 	%r238, %r238, 1;
	setp.ne.s32 	%p40, %r238, %r19;
	@%p40 bra 	$L__BB0_12;
$L__BB0_41:
	ld.param.u32 	%r233, [layernorm_bwd_kernel_param_9];
	mad.lo.s32 	%r235, %r2, %r7, %r235;
	setp.lt.s32 	%p41, %r235, %r233;
	@%p41 bra 	$L__BB0_5;
$L__BB0_42:
	bar.sync 	0;
	mul.wide.s32 	%rd65, %r63, 4;
	add.s64 	%rd4, %rd1, %rd65;
	setp.ge.s32 	%p42, %r244, %r63;
	@%p42 bra 	$L__BB0_45;
	mov.u32 	%r192, %ctaid.x;
	mul.lo.s32 	%r193, %r192, %r63;
	shl.b32 	%r194, %r193, 1;
	cvt.u64.u32 	%rd5, %r194;
	shl.b32 	%r42, %r1, 2;
	mov.u32 	%r196, shared;
	mov.u32 	%r243, %r244;
$L__BB0_44:
	cvt.s64.s32 	%rd66, %r243;
	add.s64 	%rd67, %rd66, %rd5;
	shl.b64 	%rd68, %rd67, 2;
	add.s64 	%rd69, %rd1, %rd68;
	shl.b32 	%r195, %r243, 2;
	add.s32 	%r197, %r196, %r195;
	ld.shared.v4.u32 	{%r198, %r199, %r200, %r201}, [%r197];
	st.global.v4.u32 	[%rd69+128], {%r198, %r199, %r200, %r201};
	add.s64 	%rd70, %rd4, %rd68;
	add.s32 	%r202, %r9, %r195;
	ld.shared.v4.u32 	{%r203, %r204, %r205, %r206}, [%r202];
	st.global.v4.u32 	[%rd70+128], {%r203, %r204, %r205, %r206};
	add.s32 	%r243, %r243, %r42;
	setp.lt.s32 	%p43, %r243, %r63;
	@%p43 bra 	$L__BB0_44;
$L__BB0_45:
	bar.sync 	0;
	setp.ne.s32 	%p44, %r3, 0;
	@%p44 bra 	$L__BB0_47;
	atom.global.inc.u32 	%r207, [%rd1], %r7;
	st.shared.u32 	[%r15], %r207;
$L__BB0_47:
	bar.sync 	0;
	ld.shared.u32 	%r208, [%r15];
	add.s32 	%r209, %r7, -1;
	setp.ne.s32 	%p45, %r208, %r209;
	@%p45 bra 	$L__BB0_62;
	setp.ge.s32 	%p46, %r244, %r63;
	@%p46 bra 	$L__BB0_58;
	shl.b32 	%r45, %r63, 1;
	shl.b32 	%r46, %r1, 2;
	and.b32  	%r47, %r7, 3;
	and.b32  	%r48, %r7, 2147483644;
	and.b32  	%r210, %r7, -4;
	neg.s32 	%r49, %r210;
	shl.b32 	%r50, %r63, 3;
	mul.wide.s32 	%rd8, %r45, 4;
$L__BB0_50:
	setp.lt.u32 	%p47, %r7, 4;
	mov.b32 	%r247, 0;
	mov.f32 	%f813, 0f00000000;
	mov.f32 	%f814, %f813;
	mov.f32 	%f815, %f813;
	mov.f32 	%f816, %f813;
	mov.f32 	%f817, %f813;
	mov.f32 	%f818, %f813;
	mov.f32 	%f819, %f813;
	mov.f32 	%f820, %f813;
	@%p47 bra 	$L__BB0_53;
	mov.f32 	%f813, 0f00000000;
	mov.u32 	%r245, %r244;
	mov.u32 	%r246, %r49;
$L__BB0_52:
	mul.wide.s32 	%rd71, %r245, 4;
	add.s64 	%rd72, %rd1, %rd71;
	ld.global.v4.f32 	{%f645, %f646, %f647, %f648}, [%rd72+128];
	add.s64 	%rd73, %rd4, %rd71;
	ld.global.v4.f32 	{%f649, %f650, %f651, %f652}, [%rd73+128];
	add.f32 	%f653, %f645, %f816;
	add.f32 	%f654, %f649, %f820;
	add.f32 	%f655, %f646, %f815;
	add.f32 	%f656, %f650, %f819;
	add.f32 	%f657, %f647, %f814;
	add.f32 	%f658, %f651, %f818;
	add.f32 	%f659, %f648, %f813;
	add.f32 	%f660, %f652, %f817;
	add.s64 	%rd75, %rd72, %rd8;
	ld.global.v4.f32 	{%f661, %f662, %f663, %f664}, [%rd75+128];
	add.s64 	%rd76, %rd73, %rd8;
	ld.global.v4.f32 	{%f665, %f666, %f667, %f668}, [%rd76+128];
	add.f32 	%f669, %f661, %f653;
	add.f32 	%f670, %f665, %f654;
	add.f32 	%f671, %f662, %f655;
	add.f32 	%f672, %f666, %f656;
	add.f32 	%f673, %f663, %f657;
	add.f32 	%f674, %f667, %f658;
	add.f32 	%f675, %f664, %f659;
	add.f32 	%f676, %f668, %f660;
	add.s64 	%rd77, %rd75, %rd8;
	ld.global.v4.f32 	{%f677, %f678, %f679, %f680}, [%rd77+128];
	add.s64 	%rd78, %rd76, %rd8;
	ld.global.v4.f32 	{%f681, %f682, %f683, %f684}, [%rd78+128];
	add.f32 	%f685, %f677, %f669;
	add.f32 	%f686, %f681, %f670;
	add.f32 	%f687, %f678, %f671;
	add.f32 	%f688, %f682, %f672;
	add.f32 	%f689, %f679, %f673;
	add.f32 	%f690, %f683, %f674;
	add.f32 	%f691, %f680, %f675;
	add.f32 	%f692, %f684, %f676;
	add.s64 	%rd79, %rd77, %rd8;
	ld.global.v4.f32 	{%f693, %f694, %f695, %f696}, [%rd79+128];
	add.s64 	%rd80, %rd78, %rd8;
	ld.global.v4.f32 	{%f697, %f698, %f699, %f700}, [%rd80+128];
	add.f32 	%f816, %f693, %f685;
	add.f32 	%f820, %f697, %f686;
	add.f32 	%f815, %f694, %f687;
	add.f32 	%f819, %f698, %f688;
	add.f32 	%f814, %f695, %f689;
	add.f32 	%f818, %f699, %f690;
	add.f32 	%f813, %f696, %f691;
	add.f32 	%f817, %f700, %f692;
	add.s32 	%r246, %r246, 4;
	add.s32 	%r245, %r245, %r50;
	setp.ne.s32 	%p48, %r246, 0;
	mov.u32 	%r247, %r48;
	@%p48 bra 	$L__BB0_52;
$L__BB0_53:
	setp.eq.s32 	%p49, %r47, 0;
	@%p49 bra 	$L__BB0_57;
	setp.eq.s32 	%p50, %r47, 1;
	mad.lo.s32 	%r212, %r45, %r247, %r244;
	mul.wide.s32 	%rd81, %r212, 4;
	add.s64 	%rd6, %rd1, %rd81;
	ld.global.v4.f32 	{%f701, %f702, %f703, %f704}, [%rd6+128];
	add.s64 	%rd7, %rd4, %rd81;
	ld.global.v4.f32 	{%f705, %f706, %f707, %f708}, [%rd7+128];
	add.f32 	%f816, %f701, %f816;
	add.f32 	%f820, %f705, %f820;
	add.f32 	%f815, %f702, %f815;
	add.f32 	%f819, %f706, %f819;
	add.f32 	%f814, %f703, %f814;
	add.f32 	%f818, %f707, %f818;
	add.f32 	%f813, %f704, %f813;
	add.f32 	%f817, %f708, %f817;
	@%p50 bra 	$L__BB0_57;
	setp.eq.s32 	%p51, %r47, 2;
	add.s64 	%rd9, %rd6, %rd8;
	ld.global.v4.f32 	{%f709, %f710, %f711, %f712}, [%rd9+128];
	add.s64 	%rd10, %rd7, %rd8;
	ld.global.v4.f32 	{%f713, %f714, %f715, %f716}, [%rd10+128];
	add.f32 	%f816, %f709, %f816;
	add.f32 	%f820, %f713, %f820;
	add.f32 	%f815, %f710, %f815;
	add.f32 	%f819, %f714, %f819;
	add.f32 	%f814, %f711, %f814;
	add.f32 	%f818, %f715, %f818;
	add.f32 	%f813, %f712, %f813;
	add.f32 	%f817, %f716, %f817;
	@%p51 bra 	$L__BB0_57;
	add.s64 	%rd82, %rd9, %rd8;
	ld.global.v4.f32 	{%f717, %f718, %f719, %f720}, [%rd82+128];
	add.s64 	%rd83, %rd10, %rd8;
	ld.global.v4.f32 	{%f721, %f722, %f723, %f724}, [%rd83+128];
	add.f32 	%f816, %f717, %f816;
	add.f32 	%f820, %f721, %f820;
	add.f32 	%f815, %f718, %f815;
	add.f32 	%f819, %f722, %f819;
	add.f32 	%f814, %f719, %f814;
	add.f32 	%f818, %f723, %f818;
	add.f32 	%f813, %f720, %f813;
	add.f32 	%f817, %f724, %f817;
$L__BB0_57:
	shl.b32 	%r213, %r244, 2;
	mov.u32 	%r214, shared;
	add.s32 	%r215, %r214, %r213;
	st.shared.v4.f32 	[%r215], {%f816, %f815, %f814, %f813};
	add.s32 	%r216, %r9, %r213;
	st.shared.v4.f32 	[%r216], {%f820, %f819, %f818, %f817};
	add.s32 	%r244, %r244, %r46;
	setp.lt.s32 	%p52, %r244, %r63;
	@%p52 bra 	$L__BB0_50;
$L__BB0_58:
	bar.sync 	0;
	setp.ge.s32 	%p53, %r248, %r8;
	@%p53 bra 	$L__BB0_62;
	ld.param.u64 	%rd89, [layernorm_bwd_kernel_param_2];
	ld.param.u64 	%rd88, [layernorm_bwd_kernel_param_1];
	cvta.to.global.u64 	%rd11, %rd89;
	cvta.to.global.u64 	%rd12, %rd88;
	mov.u32 	%r217, %tid.x;
	shl.b32 	%r218, %r217, 3;
	and.b32  	%r58, %r218, 248;
	mov.u32 	%r221, shared;
$L__BB0_60:
	shl.b32 	%r219, %r248, 8;
	or.b32  	%r60, %r219, %r58;
	setp.ge.s32 	%p54, %r60, %r63;
	@%p54 bra 	$L__BB0_62;
	shl.b32 	%r220, %r60, 2;
	add.s32 	%r222, %r221, %r220;
	ld.shared.v4.f32 	{%f725, %f727, %f729, %f731}, [%r222];
	add.s32 	%r223, %r9, %r220;
	ld.shared.v4.f32 	{%f726, %f728, %f730, %f732}, [%r223];
	// begin inline asm
	{  cvt.rn.bf16.f32 %rs163, %f725;}

	// end inline asm
	// begin inline asm
	{  cvt.rn.bf16.f32 %rs164, %f726;}

	// end inline asm
	// begin inline asm
	{  cvt.rn.bf16.f32 %rs165, %f727;}

	// end inline asm
	// begin inline asm
	{  cvt.rn.bf16.f32 %rs166, %f728;}

	// end inline asm
	// begin inline asm
	{  cvt.rn.bf16.f32 %rs167, %f729;}

	// end inline asm
	// begin inline asm
	{  cvt.rn.bf16.f32 %rs168, %f730;}

	// end inline asm
	// begin inline asm
	{  cvt.rn.bf16.f32 %rs169, %f731;}

	// end inline asm
	// begin inline asm
	{  cvt.rn.bf16.f32 %rs170, %f732;}

	// end inline asm
	ld.shared.v4.f32 	{%f733, %f735, %f737, %f739}, [%r222+16];
	ld.shared.v4.f32 	{%f734, %f736, %f738, %f740}, [%r223+16];
	// begin inline asm
	{  cvt.rn.bf16.f32 %rs171, %f733;}

	// end inline asm
	// begin inline asm
	{  cvt.rn.bf16.f32 %rs172, %f734;}

	// end inline asm
	// begin inline asm
	{  cvt.rn.bf16.f32 %rs173, %f735;}

	// end inline asm
	// begin inline asm
	{  cvt.rn.bf16.f32 %rs174, %f736;}

	// end inline asm
	// begin inline asm
	{  cvt.rn.bf16.f32 %rs175, %f737;}

	// end inline asm
	// begin inline asm
	{  cvt.rn.bf16.f32 %rs176, %f738;}

	// end inline asm
	// begin inline asm
	{  cvt.rn.bf16.f32 %rs177, %f739;}

	// end inline asm
	// begin inline asm
	{  cvt.rn.bf16.f32 %rs178, %f740;}

	// end inline asm
	mul.wide.u32 	%rd84, %r60, 2;
	add.s64 	%rd85, %rd11, %rd84;
	mov.b32 	%r224, {%rs175, %rs177};
	mov.b32 	%r225, {%rs171, %rs173};
	mov.b32 	%r226, {%rs167, %rs169};
	mov.b32 	%r227, {%rs163, %rs165};
	st.global.v4.u32 	[%rd85], {%r227, %r226, %r225, %r224};
	add.s64 	%rd86, %rd12, %rd84;
	mov.b32 	%r228, {%rs176, %rs178};
	mov.b32 	%r229, {%rs172, %rs174};
	mov.b32 	%r230, {%rs168, %rs170};
	mov.b32 	%r231, {%rs164, %rs166};
	st.global.v4.u32 	[%rd86], {%r231, %r230, %r229, %r228};
	add.s32 	%r248, %r248, %r2;
	setp.lt.s32 	%p55, %r248, %r8;
	@%p55 bra 	$L__BB0_60;
$L__BB0_62:
	ret;

}


// ===== COMPILED SASS (sm_100) =====

	.target	sm_100

	.elftype	@"ET_EXEC"


//--------------------- .note.nv.tkinfo           --------------------------
	.section	.note.nv.tkinfo,"",@"SHT_NOTE"
	.sectionflags	@"SHF_NOTE_NV_TKINFO"
	.tkinfo
        /*0018*/ 	.word	0x00000002
        /*0030*/ 	.string	""
        /*0030*/ 	.string	"ptxas"
        /*0030*/ 	.string	"Cuda compilation tools, release 13.0, V13.0.88"
        /*0030*/ 	.string	"Build cuda_13.0.r13.0/compiler.36424714_0"
        /*0030*/ 	.string	"-arch sm_100 -m 64 "



//--------------------- .note.nv.cuinfo           --------------------------
	.section	.note.nv.cuinfo,"",@"SHT_NOTE"
	.sectionflags	@"SHF_NOTE_NV_CUINFO"
        /*0018*/ 	.short	0x0002
        /*001a*/ 	.short	0x0064
        /*001c*/ 	.short	0x0082
	.zero		2


//--------------------- .nv.info                  --------------------------
	.section	.nv.info,"",@"SHT_CUDA_INFO"
	.align	4


	//----- nvinfo : EIATTR_REGCOUNT
	.align		4
        /*0000*/ 	.byte	0x04, 0x2f
        /*0002*/ 	.short	(.L_1 - .L_0)
	.align		4
.L_0:
        /*0004*/ 	.word	index@(layernorm_bwd_kernel)
        /*0008*/ 	.word	0x00000040


	//----- nvinfo : EIATTR_FRAME_SIZE
	.align		4
.L_1:
        /*000c*/ 	.byte	0x04, 0x11
        /*000e*/ 	.short	(.L_3 - .L_2)
	.align		4
.L_2:
        /*0010*/ 	.word	index@($__internal_0_$__cuda_sm3x_div_rn_noftz_f32_slowpath)
        /*0014*/ 	.word	0x00000000


	//----- nvinfo : EIATTR_FRAME_SIZE
	.align		4
.L_3:
        /*0018*/ 	.byte	0x04, 0x11
        /*001a*/ 	.short	(.L_5 - .L_4)
	.align		4
.L_4:
        /*001c*/ 	.word	index@(layernorm_bwd_kernel)
        /*0020*/ 	.word	0x00000000


	//----- nvinfo : EIATTR_MIN_STACK_SIZE
	.align		4
.L_5:
        /*0024*/ 	.byte	0x04, 0x12
        /*0026*/ 	.short	(.L_7 - .L_6)
	.align		4
.L_6:
        /*0028*/ 	.word	index@(layernorm_bwd_kernel)
        /*002c*/ 	.word	0x00000000
.L_7:


//--------------------- .nv.compat                --------------------------
	.section	.nv.compat,"",@"SHT_CUDA_COMPAT_INFO"
	.align	4
        /*0000*/ 	.byte	0x02, 0x09, 0x00, 0x00, 0x02, 0x02, 0x01, 0x00, 0x02, 0x05, 0x05, 0x00, 0x03, 0x07, 0x01, 0x01
        /*0010*/ 	.byte	0x02, 0x03, 0x00, 0x00, 0x02, 0x06, 0x01, 0x00, 0x04, 0x0b, 0x08, 0x00, 0x01, 0x00, 0x00, 0x00
        /*0020*/ 	.byte	0x00, 0x00, 0x00, 0x00


//--------------------- .nv.info.layernorm_bwd_kernel --------------------------
	.section	.nv.info.layernorm_bwd_kernel,"",@"SHT_CUDA_INFO"
	.sectionflags	@""
	.align	4


	//----- nvinfo : EIATTR_CUDA_API_VERSION
	.align		4
        /*0000*/ 	.byte	0x04, 0x37
        /*0002*/ 	.short	(.L_9 - .L_8)
.L_8:
        /*0004*/ 	.word	0x00000082


	//----- nvinfo : EIATTR_KPARAM_INFO
	.align		4
.L_9:
        /*0008*/ 	.byte	0x04, 0x17
        /*000a*/ 	.short	(.L_11 - .L_10)
.L_10:
        /*000c*/ 	.word	0x00000000
        /*0010*/ 	.short	0x000a
        /*0012*/ 	.short	0x004c
        /*0014*/ 	.byte	0x00, 0xf0, 0x11, 0x00


	//----- nvinfo : EIATTR_KPARAM_INFO
	.align		4
.L_11:
        /*0018*/ 	.byte	0x04, 0x17
        /*001a*/ 	.short	(.L_13 - .L_12)
.L_12:
        /*001c*/ 	.word	0x00000000
        /*0020*/ 	.short	0x0009
        /*0022*/ 	.short	0x0048
        /*0024*/ 	.byte	0x00, 0xf0, 0x11, 0x00


	//----- nvinfo : EIATTR_KPARAM_INFO
	.align		4
.L_13:
        /*0028*/ 	.byte	0x04, 0x17
        /*002a*/ 	.short	(.L_15 - .L_14)
.L_14:
        /*002c*/ 	.word	0x00000000
        /*0030*/ 	.short	0x0008
        /*0032*/ 	.short	0x0040
        /*0034*/ 	.byte	0x00, 0xf5, 0x21, 0x00


	//----- nvinfo : EIATTR_KPARAM_INFO
	.align		4
.L_15:
        /*0038*/ 	.byte	0x04, 0x17
        /*003a*/ 	.short	(.L_17 - .L_16)
.L_16:
        /*003c*/ 	.word	0x00000000
        /*0040*/ 	.short	0x0007
        /*0042*/ 	.short	0x0038
        /*0044*/ 	.byte	0x00, 0xf5, 0x21, 0x00


	//----- nvinfo : EIATTR_KPARAM_INFO
	.align		4
.L_17:
        /*0048*/ 	.byte	0x04, 0x17
        /*004a*/ 	.short	(.L_19 - .L_18)
.L_18:
        /*004c*/ 	.word	0x00000000
        /*0050*/ 	.short	0x0006
        /*0052*/ 	.short	0x0030
        /*0054*/ 	.byte	0x00, 0xf5, 0x21, 0x00


	//----- nvinfo : EIATTR_KPARAM_INFO
	.align		4
.L_19:
        /*0058*/ 	.byte	0x04, 0x17
        /*005a*/ 	.short	(.L_21 - .L_20)
.L_20:
        /*005c*/ 	.word	0x00000000
        /*0060*/ 	.short	0x0005
        /*0062*/ 	.short	0x0028
        /*0064*/ 	.byte	0x00, 0xf5, 0x21, 0x00


	//----- nvinfo : EIATTR_KPARAM_INFO
	.align		4
.L_21:
        /*0068*/ 	.byte	0x04, 0x17
        /*006a*/ 	.short	(.L_23 - .L_22)
.L_22:
        /*006c*/ 	.word	0x00000000
        /*0070*/ 	.short	0x0004
        /*0072*/ 	.short	0x0020
        /*0074*/ 	.byte	0x00, 0xf5, 0x21, 0x00


	//----- nvinfo : EIATTR_KPARAM_INFO
	.align		4
.L_23:
        /*0078*/ 	.byte	0x04, 0x17
        /*007a*/ 	.short	(.L_25 - .L_24)
.L_24:
        /*007c*/ 	.word	0x00000000
        /*0080*/ 	.short	0x0003
        /*0082*/ 	.short	0x0018
        /*0084*/ 	.byte	0x00, 0xf5, 0x21, 0x00


	//----- nvinfo : EIATTR_KPARAM_INFO
	.align		4
.L_25:
        /*0088*/ 	.byte	0x04, 0x17
        /*008a*/ 	.short	(.L_27 - .L_26)
.L_26:
        /*008c*/ 	.word	0x00000000
        /*0090*/ 	.short	0x0002
        /*0092*/ 	.short	0x0010
        /*0094*/ 	.byte	0x00, 0xf5, 0x21, 0x00


	//----- nvinfo : EIATTR_KPARAM_INFO
	.align		4
.L_27:
        /*0098*/ 	.byte	0x04, 0x17
        /*009a*/ 	.short	(.L_29 - .L_28)
.L_28:
        /*009c*/ 	.word	0x00000000
        /*00a0*/ 	.short	0x0001
        /*00a2*/ 	.short	0x0008
        /*00a4*/ 	.byte	0x00, 0xf5, 0x21, 0x00


	//----- nvinfo : EIATTR_KPARAM_INFO
	.align		4
.L_29:
        /*00a8*/ 	.byte	0x04, 0x17
        /*00aa*/ 	.short	(.L_31 - .L_30)
.L_30:
        /*00ac*/ 	.word	0x00000000
        /*00b0*/ 	.short	0x0000
        /*00b2*/ 	.short	0x0000
        /*00b4*/ 	.byte	0x00, 0xf5, 0x21, 0x00


	//----- nvinfo : EIATTR_SPARSE_MMA_MASK
	.align		4
.L_31:
        /*00b8*/ 	.byte	0x03, 0x50
        /*00ba*/ 	.short	0x0000


	//----- nvinfo : EIATTR_MAXREG_COUNT
	.align		4
        /*00bc*/ 	.byte	0x03, 0x1b
        /*00be*/ 	.short	0x0040


	//----- nvinfo : EIATTR_NUM_BARRIERS
	.align		4
        /*00c0*/ 	.byte	0x02, 0x4c
        /*00c2*/ 	.byte	0x01
	.zero		1


	//----- nvinfo : EIATTR_MERCURY_ISA_VERSION
	.align		4
        /*00c4*/ 	.byte	0x03, 0x5f
        /*00c6*/ 	.short	0x0101


	//----- nvinfo : EIATTR_COOP_GROUP_MASK_REGIDS
	.align		4
        /*00c8*/ 	.byte	0x04, 0x29
        /*00ca*/ 	.short	(.L_33 - .L_32)


	//   ....[0]....
.L_32:
        /*00cc*/ 	.word	0xffffffff


	//   ....[1]....
        /*00d0*/ 	.word	0xffffffff


	//   ....[2]....
        /*00d4*/ 	.word	0xffffffff


	//   ....[3]....
        /*00d8*/ 	.word	0xffffffff


	//   ....[4]....
        /*00dc*/ 	.word	0xffffffff


	//   ....[5]....
        /*00e0*/ 	.word	0xffffffff


	//   ....[6]....
        /*00e4*/ 	.word	0xffffffff


	//   ....[7]....
        /*00e8*/ 	.word	0xffffffff


	//   ....[8]....
        /*00ec*/ 	.word	0xffffffff


	//   ....[9]....
        /*00f0*/ 	.word	0xffffffff


	//   ....[10]....
        /*00f4*/ 	.word	0x0500000e


	//   ....[11]....
        /*00f8*/ 	.word	0x0500000e


	//   ....[12]....
        /*00fc*/ 	.word	0x0500000e


	//   ....[13]....
        /*0100*/ 	.word	0x0500000e


	//   ....[14]....
        /*0104*/ 	.word	0x0500000e


	//   ....[15]....
        /*0108*/ 	.word	0x0500000e


	//   ....[16]....
        /*010c*/ 	.word	0x0500000e


	//   ....[17]....
        /*0110*/ 	.word	0x0500000e


	//   ....[18]....
        /*0114*/ 	.word	0x0500000e


	//   ....[19]....
        /*0118*/ 	.word	0x0500000e


	//----- nvinfo : EIATTR_COOP_GROUP_INSTR_OFFSETS
	.align		4
.L_33:
        /*011c*/ 	.byte	0x04, 0x28
        /*011e*/ 	.short	(.L_35 - .L_34)


	//   ....[0]....
.L_34:
        /*0120*/ 	.word	0x00001280


	//   ....[1]....
        /*0124*/ 	.word	0x000012a0


	//   ....[2]....
        /*0128*/ 	.word	0x000012c0


	//   ....[3]....
        /*012c*/ 	.word	0x000012e0


	//   ....[4]....
        /*0130*/ 	.word	0x00001300


	//   ....[5]....
        /*0134*/ 	.word	0x00001420


	//   ....[6]....
        /*0138*/ 	.word	0x00001440


	//   ....[7]....
        /*013c*/ 	.word	0x00001460


	//   ....[8]....
        /*0140*/ 	.word	0x00001480


	//   ....[9]....
        /*0144*/ 	.word	0x000014a0


	//   ....[10]....
        /*0148*/ 	.word	0x00003d40


	//   ....[11]....
        /*014c*/ 	.word	0x00003de0


	//   ....[12]....
        /*0150*/ 	.word	0x00003e50


	//   ....[13]....
        /*0154*/ 	.word	0x00003ec0


	//   ....[14]....
        /*0158*/ 	.word	0x00003f30


	//   ....[15]....
        /*015c*/ 	.word	0x00003fd0


	//   ....[16]....
        /*0160*/ 	.word	0x00004070


	//   ....[17]....
        /*0164*/ 	.word	0x000040e0


	//   ....[18]....
        /*0168*/ 	.word	0x00004150


	//   ....[19]....
        /*016c*/ 	.word	0x000041c0


	//----- nvinfo : EIATTR_VRC_CTA_INIT_COUNT
	.align		4
.L_35:
        /*0170*/ 	.byte	0x02, 0x4a
	.zero		1
	.zero		1


	//----- nvinfo : EIATTR_EXIT_INSTR_OFFSETS
	.align		4
        /*0174*/ 	.byte	0x04, 0x1c
        /*0176*/ 	.short	(.L_37 - .L_36)


	//   ....[0]....
.L_36:
        /*0178*/ 	.word	0x00003280


	//   ....[1]....
        /*017c*/ 	.word	0x00003ab0


	//   ....[2]....
        /*0180*/ 	.word	0x00003b70


	//   ....[3]....
        /*0184*/ 	.word	0x00003cd0


	//----- nvinfo : EIATTR_MAX_THREADS
	.align		4
.L_37:
        /*0188*/ 	.byte	0x04, 0x05
        /*018a*/ 	.short	(.L_39 - .L_38)
.L_38:
        /*018c*/ 	.word	0x00000200
        /*0190*/ 	.word	0x00000001
        /*0194*/ 	.word	0x00000001


	//----- nvinfo : EIATTR_CRS_STACK_SIZE
	.align		4
.L_39:
        /*0198*/ 	.byte	0x04, 0x1e
        /*019a*/ 	.short	(.L_41 - .L_40)
.L_40:
        /*019c*/ 	.word	0x00000000


	//----- nvinfo : EIATTR_CBANK_PARAM_SIZE
	.align		4
.L_41:
        /*01a0*/ 	.byte	0x03, 0x19
        /*01a2*/ 	.short	0x0050


	//----- nvinfo : EIATTR_PARAM_CBANK
	.align		4
        /*01a4*/ 	.byte	0x04, 0x0a
        /*01a6*/ 	.short	(.L_43 - .L_42)
	.align		4
.L_42:
        /*01a8*/ 	.word	index@(.nv.constant0.layernorm_bwd_kernel)
        /*01ac*/ 	.short	0x0380
        /*01ae*/ 	.short	0x0050


	//----- nvinfo : EIATTR_SW_WAR
	.align		4
.L_43:
        /*01b0*/ 	.byte	0x04, 0x36
        /*01b2*/ 	.short	(.L_45 - .L_44)
.L_44:
        /*01b4*/ 	.word	0x00000008
.L_45:


//--------------------- .nv.callgraph             --------------------------
	.section	.nv.callgraph,"",@"SHT_CUDA_CALLGRAPH"
	.align	4
	.sectionentsize	8
	.align		4
        /*0000*/ 	.word	0x00000000
	.align		4
        /*0004*/ 	.word	0xffffffff
	.align		4
        /*0008*/ 	.word	0x00000000
	.align		4
        /*000c*/ 	.word	0xfffffffe
	.align		4
        /*0010*/ 	.word	0x00000000
	.align		4
        /*0014*/ 	.word	0xfffffffd
	.align		4
        /*0018*/ 	.word	0x00000000
	.align		4
        /*001c*/ 	.word	0xfffffffc


//--------------------- .text.layernorm_bwd_kernel --------------------------
	.section	.text.layernorm_bwd_kernel,"ax",@progbits
	.align	128
        .global         layernorm_bwd_kernel
        .type           layernorm_bwd_kernel,@function
        .size           layernorm_bwd_kernel,(.L_x_72 - layernorm_bwd_kernel)
        .other          layernorm_bwd_kernel,@"STO_CUDA_ENTRY STV_DEFAULT"
layernorm_bwd_kernel:
.text.layernorm_bwd_kernel:
[----:B------:R-:W-:Y:S01]  /*0000*/  LDC R1, c[0x0][0x37c] ;  /* 0x0000df00ff017b82 */ /* 0x000fe20000000800 */
[----:B------:R-:W0:Y:S01]  /*0010*/  S2R R8, SR_TID.X ;  /* 0x0000000000087919 */ /* 0x000e220000002100 */
[----:B------:R-:W1:Y:S06]  /*0020*/  LDCU UR15, c[0x0][0x3cc] ;  /* 0x00007980ff0f77ac */ /* 0x000e6c0008000800 */
[----:B------:R-:W2:Y:S01]  /*0030*/  LDC R0, c[0x0][0x360] ;  /* 0x0000d800ff007b82 */ /* 0x000ea20000000800 */
[----:B------:R-:W-:Y:S01]  /*0040*/  BSSY.RECONVERGENT B0, `(.L_x_0) ;  /* 0x000001c000007945 */ /* 0x000fe20003800200 */
[----:B------:R-:W-:-:S06]  /*0050*/  UMOV UR4, 0x400 ;  /* 0x0000040000047882 */ /* 0x000fcc0000000000 */
[----:B------:R-:W3:Y:S08]  /*0060*/  S2UR UR5, SR_CgaCtaId ;  /* 0x00000000000579c3 */ /* 0x000ef00000008800 */
[----:B------:R-:W4:Y:S01]  /*0070*/  S2UR UR6, SR_CTAID.X ;  /* 0x00000000000679c3 */ /* 0x000f220000002500 */
[----:B-1----:R-:W-:-:S04]  /*0080*/  UIADD3 UR7, UP0, UPT, UR15, 0xff, URZ ;  /* 0x000000ff0f077890 */ /* 0x002fc8000ff1e0ff */
[----:B------:R-:W-:Y:S02]  /*0090*/  ULOP3.LUT UR7, UR7, 0xffffff00, URZ, 0xc0, !UPT ;  /* 0xffffff0007077892 */ /* 0x000fe4000f8ec0ff */
[----:B------:R-:W-:-:S06]  /*00a0*/  ULEA.HI.X.SX32 UR8, UR15, URZ, 0x1, UP0 ;  /* 0x000000ff0f087291 */ /* 0x000fcc00080f0eff */
[----:B------:R-:W-:Y:S02]  /*00b0*/  MOV R2, UR8 ;  /* 0x0000000800027c02 */ /* 0x000fe40008000f00 */
[----:B0-----:R-:W-:Y:S01]  /*00c0*/  SHF.L.U32 R3, R8, 0x2, RZ ;  /* 0x0000000208037819 */ /* 0x001fe200000006ff */
[----:B---3--:R-:W-:Y:S01]  /*00d0*/  ULEA UR4, UR5, UR4, 0x18 ;  /* 0x0000000405047291 */ /* 0x008fe2000f8ec0ff */
[----:B------:R-:W-:Y:S02]  /*00e0*/  SHF.R.U32.HI R9, RZ, 0x5, R8 ;  /* 0x00000005ff097819 */ /* 0x000fe40000011608 */
[----:B------:R-:W-:Y:S01]  /*00f0*/  ISETP.LT.U32.AND P0, PT, R3, UR7, PT ;  /* 0x0000000703007c0c */ /* 0x000fe2000bf01070 */
[----:B------:R-:W-:-:S03]  /*0100*/  ULEA UR14, UR7, UR4, 0x2 ;  /* 0x00000004070e7291 */ /* 0x000fc6000f8e10ff */
[----:B------:R-:W-:Y:S02]  /*0110*/  ISETP.GT.U32.AND.EX P0, PT, R2, RZ, PT, P0 ;  /* 0x000000ff0200720c */ /* 0x000fe40003f04100 */
[----:B--2---:R-:W-:-:S05]  /*0120*/  SHF.R.U32.HI R2, RZ, 0x5, R0 ;  /* 0x00000005ff027819 */ /* 0x004fca0000011600 */
[----:B----4-:R-:W-:-:S06]  /*0130*/  IMAD R40, R2, UR6, R9 ;  /* 0x0000000602287c24 */ /* 0x010fcc000f8e0209 */
[----:B------:R-:W-:Y:S05]  /*0140*/  @!P0 BRA `(.L_x_1) ;  /* 0x00000000002c8947 */ /* 0x000fea0003800000 */
[----:B------:R-:W-:-:S07]  /*0150*/  MOV R5, R3 ;  /* 0x0000000300057202 */ /* 0x000fce0000000f00 */
.L_x_2:
[C---:B------:R-:W-:Y:S01]  /*0160*/  LEA R4, R5.reuse, UR4, 0x2 ;  /* 0x0000000405047c11 */ /* 0x040fe2000f8e10ff */
[----:B------:R-:W-:Y:S01]  /*0170*/  IMAD.U32 R10, RZ, RZ, UR8 ;  /* 0x00000008ff0a7e24 */ /* 0x000fe2000f8e00ff */
[----:B------:R-:W-:Y:S02]  /*0180*/  LEA R6, R5, UR14, 0x2 ;  /* 0x0000000e05067c11 */ /* 0x000fe4000f8e10ff */
[----:B------:R-:W-:Y:S01]  /*0190*/  LEA R5, R0, R5, 0x2 ;  /* 0x0000000500057211 */ /* 0x000fe200078e10ff */
[----:B------:R0:W-:Y:S03]  /*01a0*/  STS.128 [R4], RZ ;  /* 0x000000ff04007388 */ /* 0x0001e60000000c00 */
[----:B------:R-:W-:Y:S01]  /*01b0*/  ISETP.LT.U32.AND P0, PT, R5, UR7, PT ;  /* 0x0000000705007c0c */ /* 0x000fe2000bf01070 */
[----:B------:R0:W-:Y:S01]  /*01c0*/  STS.128 [R6], RZ ;  /* 0x000000ff06007388 */ /* 0x0001e20000000c00 */
[----:B------:R-:W-:-:S04]  /*01d0*/  SHF.R.S32.HI R7, RZ, 0x1f, R5 ;  /* 0x0000001fff077819 */ /* 0x000fc80000011405 */
[----:B------:R-:W-:-:S13]  /*01e0*/  ISETP.GT.U32.AND.EX P0, PT, R10, R7, PT, P0 ;  /* 0x000000070a00720c */ /* 0x000fda0003f04100 */
[----:B0-----:R-:W-:Y:S05]  /*01f0*/  @P0 BRA `(.L_x_2) ;  /* 0xfffffffc00d80947 */ /* 0x001fea000383ffff */
.L_x_1:
[----:B------:R-:W-:Y:S05]  /*0200*/  BSYNC.RECONVERGENT B0 ;  /* 0x0000000000007941 */ /* 0x000fea0003800200 */
.L_x_0:
[----:B------:R-:W0:Y:S01]  /*0210*/  LDCU UR16, c[0x0][0x3c8] ;  /* 0x00007900ff1077ac */ /* 0x000e220008000800 */
[----:B------:R-:W1:Y:S01]  /*0220*/  LDC R11, c[0x0][0x370] ;  /* 0x0000dc00ff0b7b82 */ /* 0x000e620000000800 */
[----:B------:R-:W-:Y:S01]  /*0230*/  UIADD3 UR5, UPT, UPT, UR15, 0xff, URZ ;  /* 0x000000ff0f057890 */ /* 0x000fe2000fffe0ff */
[----:B------:R-:W2:Y:S03]  /*0240*/  LDCU.64 UR12, c[0x0][0x358] ;  /* 0x00006b00ff0c77ac */ /* 0x000ea60008000a00 */
[----:B------:R-:W-:Y:S01]  /*0250*/  USHF.R.S32.HI UR6, URZ, 0x1f, UR5 ;  /* 0x0000001fff067899 */ /* 0x000fe20008011405 */
[----:B------:R-:W3:Y:S03]  /*0260*/  LDCU.128 UR8, c[0x0][0x3a0] ;  /* 0x00007400ff0877ac */ /* 0x000ee60008000c00 */
[----:B------:R-:W-:Y:S01]  /*0270*/  ULEA.HI UR6, UR6, UR5, URZ, 0x8 ;  /* 0x0000000506067291 */ /* 0x000fe2000f8f40ff */
[----:B------:R-:W-:Y:S01]  /*0280*/  BAR.SYNC.DEFER_BLOCKING 0x0 ;  /* 0x0000000000007b1d */ /* 0x000fe20000010000 */
[----:B0-----:R-:W-:Y:S01]  /*0290*/  ISETP.GE.AND P0, PT, R40, UR16, PT ;  /* 0x0000001028007c0c */ /* 0x001fe2000bf06270 */
[----:B------:R-:W-:-:S02]  /*02a0*/  ULEA UR4, UR7, UR4, 0x3 ;  /* 0x0000000407047291 */ /* 0x000fc4000f8e18ff */
[----:B------:R-:W-:-:S10]  /*02b0*/  USHF.R.S32.HI UR6, URZ, 0x8, UR6 ;  /* 0x00000008ff067899 */ /* 0x000fd40008011406 */
[----:B--23--:R-:W-:Y:S05]  /*02c0*/  @P0 BRA `(.L_x_3) ;  /* 0x0000002c00380947 */ /* 0x00cfea0003800000 */
[----:B------:R-:W-:Y:S02]  /*02d0*/  SHF.L.U32 R43, R8, 0x3, RZ ;  /* 0x00000003082b7819 */ /* 0x000fe400000006ff */
[----:B------:R-:W-:Y:S02]  /*02e0*/  ISETP.GT.U32.AND P0, PT, R0, 0x3f, PT ;  /* 0x0000003f0000780c */ /* 0x000fe40003f04070 */
[----:B------:R-:W-:Y:S02]  /*02f0*/  LOP3.LUT R43, R43, 0xf8, RZ, 0xe2, !PT ;  /* 0x000000f82b2b7812 */ /* 0x000fe400078ee2ff */
[----:B------:R-:W-:Y:S02]  /*0300*/  IADD3 R37, PT, PT, R2, -0x1, RZ ;  /* 0xffffffff02257810 */ /* 0x000fe40007ffe0ff */
[----:B------:R-:W-:Y:S02]  /*0310*/  LEA R41, R8, UR4, 0x4 ;  /* 0x0000000408297c11 */ /* 0x000fe4000f8e20ff */
[----:B------:R-:W-:-:S02]  /*0320*/  LOP3.LUT R38, RZ, R43, RZ, 0x33, !PT ;  /* 0x0000002bff267212 */ /* 0x000fc400078e33ff */
[----:B------:R-:W-:Y:S02]  /*0330*/  ISETP.LT.U32.AND P0, PT, R8, 0x20, P0 ;  /* 0x000000200800780c */ /* 0x000fe40000701070 */
[----:B------:R-:W-:Y:S02]  /*0340*/  LOP3.LUT R37, R37, 0xfffffffc, RZ, 0xc0, !PT ;  /* 0xfffffffc25257812 */ /* 0x000fe400078ec0ff */
[----:B------:R-:W-:Y:S02]  /*0350*/  LEA R39, R0, R41, 0x4 ;  /* 0x0000002900277211 */ /* 0x000fe400078e20ff */
[----:B------:R-:W-:-:S07]  /*0360*/  IADD3 R38, PT, PT, R38, UR15, RZ ;  /* 0x0000000f26267c10 */ /* 0x000fce000fffe0ff */
.L_x_33:
[----:B0-----:R-:W0:Y:S01]  /*0370*/  LDC R32, c[0x0][0x3cc] ;  /* 0x0000f300ff207b82 */ /* 0x001e220000000800 */
[----:B------:R-:W-:Y:S01]  /*0380*/  BSSY.RECONVERGENT B0, `(.L_x_4) ;  /* 0x00000e6000007945 */ /* 0x000fe20003800200 */
[----:B------:R-:W-:Y:S02]  /*0390*/  HFMA2 R33, -RZ, RZ, 0, 0 ;  /* 0x00000000ff217431 */ /* 0x000fe400000001ff */
[----:B------:R-:W-:Y:S01]  /*03a0*/  IMAD.MOV.U32 R34, RZ, RZ, RZ ;  /* 0x000000ffff227224 */ /* 0x000fe200078e00ff */
[-C--:B0-----:R-:W-:Y:S01]  /*03b0*/  ISETP.GE.AND P1, PT, R43, R32.reuse, PT ;  /* 0x000000202b00720c */ /* 0x081fe20003f26270 */
[----:B------:R-:W-:-:S05]  /*03c0*/  IMAD R10, R40, R32, RZ ;  /* 0x00000020280a7224 */ /* 0x000fca00078e02ff */
[----:B------:R-:W-:-:S07]  /*03d0*/  SHF.R.S32.HI R36, RZ, 0x1f, R10 ;  /* 0x0000001fff247819 */ /* 0x000fce000001140a */
[----:B--23-5:R-:W-:Y:S05]  /*03e0*/  @P1 BRA `(.L_x_5) ;  /* 0x0000000c007c1947 */ /* 0x02cfea0003800000 */
[C---:B------:R-:W-:Y:S01]  /*03f0*/  LOP3.LUT P2, RZ, R38.reuse, 0x100, RZ, 0xc0, !PT ;  /* 0x0000010026ff7812 */ /* 0x040fe2000784c0ff */
[----:B------:R-:W-:Y:S01]  /*0400*/  BSSY.RECONVERGENT B1, `(.L_x_6) ;  /* 0x0000051000017945 */ /* 0x000fe20003800200 */
[----:B------:R-:W-:Y:S02]  /*0410*/  ISETP.GE.U32.AND P1, PT, R38, 0x100, PT ;  /* 0x000001002600780c */ /* 0x000fe40003f26070 */
[----:B------:R-:W-:Y:S02]  /*0420*/  MOV R33, RZ ;  /* 0x000000ff00217202 */ /* 0x000fe40000000f00 */
[----:B------:R-:W-:Y:S02]  /*0430*/  MOV R35, R43 ;  /* 0x0000002b00237202 */ /* 0x000fe40000000f00 */
[----:B------:R-:W-:-:S05]  /*0440*/  MOV R34, RZ ;  /* 0x000000ff00227202 */ /* 0x000fca0000000f00 */
[----:B------:R-:W-:Y:S05]  /*0450*/  @P2 BRA `(.L_x_7) ;  /* 0x00000004002c2947 */ /* 0x000fea0003800000 */
[----:B------:R-:W0:Y:S01]  /*0460*/  LDC.64 R12, c[0x0][0x3b0] ;  /* 0x0000ec00ff0c7b82 */ /* 0x000e220000000a00 */
[----:B------:R-:W2:Y:S01]  /*0470*/  LDCU.128 UR16, c[0x0][0x3a0] ;  /* 0x00007400ff1077ac */ /* 0x000ea20008000c00 */
[----:B------:R-:W-:-:S04]  /*0480*/  IADD3 R17, P2, PT, R43, R10, RZ ;  /* 0x0000000a2b117210 */ /* 0x000fc80007f5e0ff */
[----:B------:R-:W-:Y:S01]  /*0490*/  SHF.L.U32 R16, R17, 0x1, RZ ;  /* 0x0000000111107819 */ /* 0x000fe200000006ff */
[----:B------:R-:W-:-:S05]  /*04a0*/  IMAD.X R4, RZ, RZ, R36, P2 ;  /* 0x000000ffff047224 */ /* 0x000fca00010e0624 */
[----:B------:R-:W-:Y:S02]  /*04b0*/  SHF.L.U64.HI R17, R17, 0x1, R4 ;  /* 0x0000000111117819 */ /* 0x000fe40000010204 */
[----:B--2---:R-:W-:-:S04]  /*04c0*/  IADD3 R4, P2, PT, R16, UR16, RZ ;  /* 0x0000001010047c10 */ /* 0x004fc8000ff5e0ff */
[----:B------:R-:W-:Y:S01]  /*04d0*/  IADD3.X R5, PT, PT, R17, UR17, RZ, P2, !PT ;  /* 0x0000001111057c10 */ /* 0x000fe200097fe4ff */
[----:B0-----:R-:W-:Y:S01]  /*04e0*/  IMAD.WIDE.U32 R12, R43, 0x2, R12 ;  /* 0x000000022b0c7825 */ /* 0x001fe200078e000c */
[----:B------:R-:W-:-:S04]  /*04f0*/  IADD3 R16, P2, PT, R16, UR18, RZ ;  /* 0x0000001210107c10 */ /* 0x000fc8000ff5e0ff */
[----:B------:R-:W2:Y:S01]  /*0500*/  LDG.E.128 R4, desc[UR12][R4.64] ;  /* 0x0000000c04047981 */ /* 0x000ea2000c1e1d00 */
[----:B------:R-:W-:-:S03]  /*0510*/  IADD3.X R17, PT, PT, R17, UR19, RZ, P2, !PT ;  /* 0x0000001311117c10 */ /* 0x000fc600097fe4ff */
[----:B------:R-:W3:Y:S04]  /*0520*/  LDG.E.128 R12, desc[UR12][R12.64] ;  /* 0x0000000c0c0c7981 */ /* 0x000ee8000c1e1d00 */
[----:B------:R-:W4:Y:S01]  /*0530*/  LDG.E.128 R16, desc[UR12][R16.64] ;  /* 0x0000000c10107981 */ /* 0x000f22000c1e1d00 */
[----:B------:R-:W-:Y:S02]  /*0540*/  IADD3 R35, PT, PT, R43, 0x100, RZ ;  /* 0x000001002b237810 */ /* 0x000fe40007ffe0ff */
[C---:B--2---:R-:W-:Y:S02]  /*0550*/  PRMT R21, R4.reuse, 0x7632, R21 ;  /* 0x0000763204157816 */ /* 0x044fe40000000015 */
[----:B------:R-:W-:Y:S02]  /*0560*/  SHF.L.U32 R24, R4, 0x10, RZ ;  /* 0x0000001004187819 */ /* 0x000fe400000006ff */
[----:B---3--:R-:W-:-:S02]  /*0570*/  PRMT R4, R12, 0x7632, R4 ;  /* 0x000076320c047816 */ /* 0x008fc40000000004 */
[----:B------:R-:W-:Y:S02]  /*0580*/  SHF.L.U32 R23, R12, 0x10, RZ ;  /* 0x000000100c177819 */ /* 0x000fe400000006ff */
[C---:B------:R-:W-:Y:S02]  /*0590*/  PRMT R20, R6.reuse, 0x7632, R20 ;  /* 0x0000763206147816 */ /* 0x040fe40000000014 */
[----:B------:R-:W-:Y:S02]  /*05a0*/  SHF.L.U32 R28, R6, 0x10, RZ ;  /* 0x00000010061c7819 */ /* 0x000fe400000006ff */
[C---:B------:R-:W-:Y:S02]  /*05b0*/  PRMT R12, R13.reuse, 0x7632, R12 ;  /* 0x000076320d0c7816 */ /* 0x040fe4000000000c */
[----:B------:R-:W-:Y:S02]  /*05c0*/  SHF.L.U32 R25, R13, 0x10, RZ ;  /* 0x000000100d197819 */ /* 0x000fe400000006ff */
[----:B------:R-:W-:-:S02]  /*05d0*/  PRMT R13, R14, 0x7632, R13 ;  /* 0x000076320e0d7816 */ /* 0x000fc4000000000d */
[----:B------:R-:W-:Y:S01]  /*05e0*/  SHF.L.U32 R27, R14, 0x10, RZ ;  /* 0x000000100e1b7819 */ /* 0x000fe200000006ff */
[----:B------:R-:W-:Y:S01]  /*05f0*/  IMAD.U32 R14, R4, 0x10000, RZ ;  /* 0x00010000040e7824 */ /* 0x000fe200078e00ff */
[----:B------:R-:W-:Y:S01]  /*0600*/  PRMT R6, R15, 0x7632, R6 ;  /* 0x000076320f067816 */ /* 0x000fe20000000006 */
[----:B------:R-:W-:Y:S01]  /*0610*/  FMUL R4, R23, R24 ;  /* 0x0000001817047220 */ /* 0x000fe20000400000 */
[----:B------:R-:W-:Y:S01]  /*0620*/  SHF.L.U32 R30, R15, 0x10, RZ ;  /* 0x000000100f1e7819 */ /* 0x000fe200000006ff */
[----:B------:R-:W-:Y:S01]  /*0630*/  FMUL R27, R27, R28 ;  /* 0x0000001c1b1b7220 */ /* 0x000fe20000400000 */
[C---:B----4-:R-:W-:Y:S02]  /*0640*/  SHF.L.U32 R15, R16.reuse, 0x10, RZ ;  /* 0x00000010100f7819 */ /* 0x050fe400000006ff */
[----:B------:R-:W-:Y:S02]  /*0650*/  SHF.L.U32 R21, R21, 0x10, RZ ;  /* 0x0000001015157819 */ /* 0x000fe400000006ff */
[----:B------:R-:W-:Y:S01]  /*0660*/  PRMT R16, R16, 0x7632, R16 ;  /* 0x0000763210107816 */ /* 0x000fe20000000010 */
[----:B------:R-:W-:Y:S01]  /*0670*/  FFMA R15, R4, R15, RZ ;  /* 0x0000000f040f7223 */ /* 0x000fe200000000ff */
[C---:B------:R-:W-:Y:S01]  /*0680*/  PRMT R22, R5.reuse, 0x7632, R22 ;  /* 0x0000763205167816 */ /* 0x040fe20000000016 */
[----:B------:R-:W-:Y:S01]  /*0690*/  FMUL R14, R14, R21 ;  /* 0x000000150e0e7220 */ /* 0x000fe20000400000 */
[----:B------:R-:W-:Y:S01]  /*06a0*/  SHF.L.U32 R26, R5, 0x10, RZ ;  /* 0x00000010051a7819 */ /* 0x000fe200000006ff */
[----:B------:R-:W-:Y:S01]  /*06b0*/  FADD R4, RZ, R4 ;  /* 0x00000004ff047221 */ /* 0x000fe20000000000 */
[----:B------:R-:W-:Y:S01]  /*06c0*/  SHF.L.U32 R16, R16, 0x10, RZ ;  /* 0x0000001010107819 */ /* 0x000fe200000006ff */
[----:B------:R-:W-:Y:S01]  /*06d0*/  IMAD.U32 R22, R22, 0x10000, RZ ;  /* 0x0001000016167824 */ /* 0x000fe200078e00ff */
[----:B------:R-:W-:Y:S01]  /*06e0*/  SHF.L.U32 R21, R12, 0x10, RZ ;  /* 0x000000100c157819 */ /* 0x000fe200000006ff */
[----:B------:R-:W-:Y:S01]  /*06f0*/  FMUL R26, R25, R26 ;  /* 0x0000001a191a7220 */ /* 0x000fe20000400000 */
[C---:B------:R-:W-:Y:S01]  /*0700*/  SHF.L.U32 R12, R17.reuse, 0x10, RZ ;  /* 0x00000010110c7819 */ /* 0x040fe200000006ff */
[----:B------:R-:W-:Y:S01]  /*0710*/  FADD R4, R4, R14 ;  /* 0x0000000e04047221 */ /* 0x000fe20000000000 */
[----:B------:R-:W-:Y:S01]  /*0720*/  PRMT R17, R17, 0x7632, R17 ;  /* 0x0000763211117816 */ /* 0x000fe20000000011 */
[----:B------:R-:W-:Y:S01]  /*0730*/  FFMA R15, R14, R16, R15 ;  /* 0x000000100e0f7223 */ /* 0x000fe2000000000f */
[----:B------:R-:W-:Y:S01]  /*0740*/  FMUL R21, R21, R22 ;  /* 0x0000001615157220 */ /* 0x000fe20000400000 */
[----:B------:R-:W-:Y:S01]  /*0750*/  FADD R4, R4, R26 ;  /* 0x0000001a04047221 */ /* 0x000fe20000000000 */
[----:B------:R-:W-:Y:S01]  /*0760*/  SHF.L.U32 R17, R17, 0x10, RZ ;  /* 0x0000001011117819 */ /* 0x000fe200000006ff */
[----:B------:R-:W-:Y:S01]  /*0770*/  FFMA R12, R26, R12, R15 ;  /* 0x0000000c1a0c7223 */ /* 0x000fe2000000000f */
[----:B------:R-:W-:Y:S01]  /*0780*/  SHF.L.U32 R14, R13, 0x10, RZ ;  /* 0x000000100d0e7819 */ /* 0x000fe200000006ff */
[----:B------:R-:W-:Y:S01]  /*0790*/  IMAD.U32 R13, R18, 0x10000, RZ ;  /* 0x00010000120d7824 */ /* 0x000fe200078e00ff */
[C---:B------:R-:W-:Y:S01]  /*07a0*/  PRMT R5, R7.reuse, 0x7632, R5 ;  /* 0x0000763207057816 */ /* 0x040fe20000000005 */
[----:B------:R-:W-:Y:S01]  /*07b0*/  IMAD.U32 R7, R7, 0x10000, RZ ;  /* 0x0001000007077824 */ /* 0x000fe200078e00ff */
[----:B------:R-:W-:Y:S01]  /*07c0*/  SHF.L.U32 R15, R20, 0x10, RZ ;  /* 0x00000010140f7819 */ /* 0x000fe200000006ff */
[----:B------:R-:W-:Y:S01]  /*07d0*/  FADD R4, R4, R21 ;  /* 0x0000001504047221 */ /* 0x000fe20000000000 */
[----:B------:R-:W-:Y:S01]  /*07e0*/  PRMT R18, R18, 0x7632, R18 ;  /* 0x0000763212127816 */ /* 0x000fe20000000012 */
[----:B------:R-:W-:Y:S01]  /*07f0*/  FFMA R12, R21, R17, R12 ;  /* 0x00000011150c7223 */ /* 0x000fe2000000000c */
[----:B------:R-:W-:Y:S01]  /*0800*/  FMUL R23, R30, R7 ;  /* 0x000000071e177220 */ /* 0x000fe20000400000 */
[----:B------:R-:W-:Y:S01]  /*0810*/  FMUL R15, R14, R15 ;  /* 0x0000000f0e0f7220 */ /* 0x000fe20000400000 */
[----:B------:R-:W-:Y:S01]  /*0820*/  SHF.L.U32 R18, R18, 0x10, RZ ;  /* 0x0000001012127819 */ /* 0x000fe200000006ff */
[----:B------:R-:W-:Y:S01]  /*0830*/  FADD R7, R4, R27 ;  /* 0x0000001b04077221 */ /* 0x000fe20000000000 */
[----:B------:R-:W-:Y:S01]  /*0840*/  FFMA R12, R27, R13, R12 ;  /* 0x0000000d1b0c7223 */ /* 0x000fe2000000000c */
[----:B------:R-:W-:-:S02]  /*0850*/  PRMT R4, R19, 0x7632, R4 ;  /* 0x0000763213047816 */ /* 0x000fc40000000004 */
[----:B------:R-:W-:Y:S01]  /*0860*/  SHF.L.U32 R6, R6, 0x10, RZ ;  /* 0x0000001006067819 */ /* 0x000fe200000006ff */
[----:B------:R-:W-:Y:S01]  /*0870*/  FADD R7, R7, R15 ;  /* 0x0000000f07077221 */ /* 0x000fe20000000000 */
[----:B------:R-:W-:Y:S01]  /*0880*/  SHF.L.U32 R5, R5, 0x10, RZ ;  /* 0x0000001005057819 */ /* 0x000fe200000006ff */
[----:B------:R-:W-:Y:S01]  /*0890*/  FFMA R12, R15, R18, R12 ;  /* 0x000000120f0c7223 */ /* 0x000fe2000000000c */
[----:B------:R-:W-:Y:S01]  /*08a0*/  SHF.L.U32 R19, R19, 0x10, RZ ;  /* 0x0000001013137819 */ /* 0x000fe200000006ff */
[----:B------:R-:W-:Y:S02]  /*08b0*/  IMAD.U32 R4, R4, 0x10000, RZ ;  /* 0x0001000004047824 */ /* 0x000fe400078e00ff */
[----:B------:R-:W-:Y:S01]  /*08c0*/  FADD R7, R7, R23 ;  /* 0x0000001707077221 */ /* 0x000fe20000000000 */
[----:B------:R-:W-:Y:S01]  /*08d0*/  FMUL R5, R6, R5 ;  /* 0x0000000506057220 */ /* 0x000fe20000400000 */
[----:B------:R-:W-:-:S03]  /*08e0*/  FFMA R12, R23, R19, R12 ;  /* 0x00000013170c7223 */ /* 0x000fc6000000000c */
[----:B------:R-:W-:Y:S01]  /*08f0*/  FADD R34, R7, R5 ;  /* 0x0000000507227221 */ /* 0x000fe20000000000 */
[----:B------:R-:W-:-:S07]  /*0900*/  FFMA R33, R5, R4, R12 ;  /* 0x0000000405217223 */ /* 0x000fce000000000c */
.L_x_7:
[----:B------:R-:W-:Y:S05]  /*0910*/  BSYNC.RECONVERGENT B1 ;  /* 0x0000000000017941 */ /* 0x000fea0003800200 */
.L_x_6:
[----:B------:R-:W-:Y:S05]  /*0920*/  @!P1 BRA `(.L_x_5) ;  /* 0x00000008002c9947 */ /* 0x000fea0003800000 */
.L_x_8:
[----:B------:R-:W0:Y:S01]  /*0930*/  LDC.64 R46, c[0x0][0x3b0] ;  /* 0x0000ec00ff2e7b82 */ /* 0x000e220000000a00 */
[----:B------:R-:W-:-:S04]  /*0940*/  IADD3 R16, P1, PT, R10, R35, RZ ;  /* 0x000000230a107210 */ /* 0x000fc80007f3e0ff */
[----:B------:R-:W-:Y:S02]  /*0950*/  LEA.HI.X.SX32 R5, R35, R36, 0x1, P1 ;  /* 0x0000002423057211 */ /* 0x000fe400008f0eff */
[C---:B------:R-:W-:Y:S02]  /*0960*/  SHF.L.U32 R44, R16.reuse, 0x1, RZ ;  /* 0x00000001102c7819 */ /* 0x040fe400000006ff */
[----:B------:R-:W-:Y:S02]  /*0970*/  SHF.L.U64.HI R16, R16, 0x1, R5 ;  /* 0x0000000110107819 */ /* 0x000fe40000010205 */
[----:B------:R-:W-:-:S04]  /*0980*/  IADD3 R48, P1, PT, R44, UR8, RZ ;  /* 0x000000082c307c10 */ /* 0x000fc8000ff3e0ff */
[----:B------:R-:W-:Y:S02]  /*0990*/  IADD3.X R49, PT, PT, R16, UR9, RZ, P1, !PT ;  /* 0x0000000910317c10 */ /* 0x000fe40008ffe4ff */
[----:B------:R-:W-:-:S03]  /*09a0*/  IADD3 R44, P1, PT, R44, UR10, RZ ;  /* 0x0000000a2c2c7c10 */ /* 0x000fc6000ff3e0ff */
[----:B------:R-:W2:Y:S01]  /*09b0*/  LDG.E.128 R4, desc[UR12][R48.64] ;  /* 0x0000000c30047981 */ /* 0x000ea2000c1e1d00 */
[C---:B0-----:R-:W-:Y:S01]  /*09c0*/  IMAD.WIDE R46, R35.reuse, 0x2, R46 ;  /* 0x00000002232e7825 */ /* 0x041fe200078e022e */
[----:B------:R-:W-:Y:S02]  /*09d0*/  IADD3.X R45, PT, PT, R16, UR11, RZ, P1, !PT ;  /* 0x0000000b102d7c10 */ /* 0x000fe40008ffe4ff */
[----:B------:R0:W3:Y:S04]  /*09e0*/  LDG.E.128 R20, desc[UR12][R48.64+0x200] ;  /* 0x0002000c30147981 */ /* 0x0000e8000c1e1d00 */
[----:B------:R-:W4:Y:S04]  /*09f0*/  LDG.E.128 R12, desc[UR12][R46.64] ;  /* 0x0000000c2e0c7981 */ /* 0x000f28000c1e1d00 */
[----:B------:R-:W5:Y:S04]  /*0a00*/  LDG.E.128 R16, desc[UR12][R44.64] ;  /* 0x0000000c2c107981 */ /* 0x000f68000c1e1d00 */
[----:B------:R1:W3:Y:S04]  /*0a10*/  LDG.E.128 R24, desc[UR12][R46.64+0x200] ;  /* 0x0002000c2e187981 */ /* 0x0002e8000c1e1d00 */
[----:B------:R5:W3:Y:S01]  /*0a20*/  LDG.E.128 R28, desc[UR12][R44.64+0x200] ;  /* 0x0002000c2c1c7981 */ /* 0x000ae2000c1e1d00 */
[----:B------:R-:W-:-:S04]  /*0a30*/  IADD3 R35, PT, PT, R35, 0x200, RZ ;  /* 0x0000020023237810 */ /* 0x000fc80007ffe0ff */
[----:B------:R-:W-:Y:S02]  /*0a40*/  ISETP.GE.AND P1, PT, R35, R32, PT ;  /* 0x000000202300720c */ /* 0x000fe40003f26270 */
[C---:B--2---:R-:W-:Y:S02]  /*0a50*/  PRMT R50, R4.reuse, 0x7632, R50 ;  /* 0x0000763204327816 */ /* 0x044fe40000000032 */
[----:B------:R-:W-:Y:S02]  /*0a60*/  SHF.L.U32 R51, R4, 0x10, RZ ;  /* 0x0000001004337819 */ /* 0x000fe400000006ff */
[----:B0-----:R-:W-:Y:S02]  /*0a70*/  SHF.L.U32 R49, R50, 0x10, RZ ;  /* 0x0000001032317819 */ /* 0x001fe400000006ff */
[C---:B----4-:R-:W-:Y:S02]  /*0a80*/  PRMT R48, R12.reuse, 0x7632, R48 ;  /* 0x000076320c307816 */ /* 0x050fe40000000030 */
[----:B-1----:R-:W-:-:S02]  /*0a90*/  SHF.L.U32 R46, R12, 0x10, RZ ;  /* 0x000000100c2e7819 */ /* 0x002fc400000006ff */
[----:B-----5:R-:W-:Y:S01]  /*0aa0*/  SHF.L.U32 R47, R16, 0x10, RZ ;  /* 0x00000010102f7819 */ /* 0x020fe200000006ff */
[----:B------:R-:W-:Y:S01]  /*0ab0*/  IMAD.U32 R48, R48, 0x10000, RZ ;  /* 0x0001000030307824 */ /* 0x000fe200078e00ff */
[----:B------:R-:W-:Y:S01]  /*0ac0*/  PRMT R16, R16, 0x7632, R16 ;  /* 0x0000763210107816 */ /* 0x000fe20000000010 */
[----:B------:R-:W-:Y:S01]  /*0ad0*/  FMUL R46, R46, R51 ;  /* 0x000000332e2e7220 */ /* 0x000fe20000400000 */
[C---:B------:R-:W-:Y:S01]  /*0ae0*/  PRMT R42, R5.reuse, 0x7632, R42 ;  /* 0x00007632052a7816 */ /* 0x040fe2000000002a */
[----:B------:R-:W-:Y:S01]  /*0af0*/  FMUL R48, R48, R49 ;  /* 0x0000003130307220 */ /* 0x000fe20000400000 */
[----:B------:R-:W-:Y:S01]  /*0b00*/  SHF.L.U32 R53, R5, 0x10, RZ ;  /* 0x0000001005357819 */ /* 0x000fe200000006ff */
[C---:B------:R-:W-:Y:S01]  /*0b10*/  FADD R34, R46.reuse, R34 ;  /* 0x000000222e227221 */ /* 0x040fe20000000000 */
[C---:B------:R-:W-:Y:S02]  /*0b20*/  PRMT R44, R13.reuse, 0x7632, R44 ;  /* 0x000076320d2c7816 */ /* 0x040fe4000000002c */
[----:B------:R-:W-:Y:S01]  /*0b30*/  SHF.L.U32 R52, R13, 0x10, RZ ;  /* 0x000000100d347819 */ /* 0x000fe200000006ff */
[----:B------:R-:W-:Y:S01]  /*0b40*/  FFMA R47, R46, R47, R33 ;  /* 0x0000002f2e2f7223 */ /* 0x000fe20000000021 */
[----:B------:R-:W-:Y:S01]  /*0b50*/  IMAD.U32 R16, R16, 0x10000, RZ ;  /* 0x0001000010107824 */ /* 0x000fe200078e00ff */
[----:B------:R-:W-:-:S02]  /*0b60*/  PRMT R13, R14, 0x7632, R13 ;  /* 0x000076320e0d7816 */ /* 0x000fc4000000000d */
[----:B------:R-:W-:Y:S01]  /*0b70*/  SHF.L.U32 R45, R14, 0x10, RZ ;  /* 0x000000100e2d7819 */ /* 0x000fe200000006ff */
[----:B------:R-:W-:Y:S01]  /*0b80*/  FADD R34, R34, R48 ;  /* 0x0000003022227221 */ /* 0x000fe20000000000 */
[C---:B------:R-:W-:Y:S02]  /*0b90*/  PRMT R12, R15.reuse, 0x7632, R12 ;  /* 0x000076320f0c7816 */ /* 0x040fe4000000000c */
[----:B------:R-:W-:Y:S01]  /*0ba0*/  SHF.L.U32 R14, R15, 0x10, RZ ;  /* 0x000000100f0e7819 */ /* 0x000fe200000006ff */
[----:B------:R-:W-:Y:S01]  /*0bb0*/  FMUL R15, R52, R53 ;  /* 0x00000035340f7220 */ /* 0x000fe20000400000 */
[----:B------:R-:W-:Y:S02]  /*0bc0*/  SHF.L.U32 R44, R44, 0x10, RZ ;  /* 0x000000102c2c7819 */ /* 0x000fe400000006ff */
[----:B------:R-:W-:Y:S02]  /*0bd0*/  SHF.L.U32 R49, R42, 0x10, RZ ;  /* 0x000000102a317819 */ /* 0x000fe400000006ff */
[----:B------:R-:W-:Y:S01]  /*0be0*/  SHF.L.U32 R33, R17, 0x10, RZ ;  /* 0x0000001011217819 */ /* 0x000fe200000006ff */
[----:B------:R-:W-:Y:S01]  /*0bf0*/  FFMA R16, R48, R16, R47 ;  /* 0x0000001030107223 */ /* 0x000fe2000000002f */
[----:B------:R-:W-:-:S02]  /*0c00*/  PRMT R4, R7, 0x7632, R4 ;  /* 0x0000763207047816 */ /* 0x000fc40000000004 */
[----:B------:R-:W-:Y:S02]  /*0c10*/  PRMT R17, R17, 0x7632, R17 ;  /* 0x0000763211117816 */ /* 0x000fe40000000011 */
[----:B------:R-:W-:Y:S02]  /*0c20*/  SHF.L.U32 R7, R7, 0x10, RZ ;  /* 0x0000001007077819 */ /* 0x000fe400000006ff */
[C---:B------:R-:W-:Y:S01]  /*0c30*/  PRMT R5, R6.reuse, 0x7632, R5 ;  /* 0x0000763206057816 */ /* 0x040fe20000000005 */
[----:B------:R-:W-:Y:S02]  /*0c40*/  IMAD.U32 R6, R6, 0x10000, RZ ;  /* 0x0001000006067824 */ /* 0x000fe400078e00ff */
[----:B------:R-:W-:Y:S01]  /*0c50*/  FMUL R49, R44, R49 ;  /* 0x000000312c317220 */ /* 0x000fe20000400000 */
[----:B------:R-:W-:Y:S01]  /*0c60*/  FADD R34, R34, R15 ;  /* 0x0000000f22227221 */ /* 0x000fe20000000000 */
[----:B------:R-:W-:Y:S01]  /*0c70*/  SHF.L.U32 R17, R17, 0x10, RZ ;  /* 0x0000001011117819 */ /* 0x000fe200000006ff */
[----:B------:R-:W-:Y:S01]  /*0c80*/  FFMA R16, R15, R33, R16 ;  /* 0x000000210f107223 */ /* 0x000fe20000000010 */
[----:B------:R-:W-:Y:S01]  /*0c90*/  FMUL R14, R14, R7 ;  /* 0x000000070e0e7220 */ /* 0x000fe20000400000 */
[----:B------:R-:W-:Y:S01]  /*0ca0*/  SHF.L.U32 R13, R13, 0x10, RZ ;  /* 0x000000100d0d7819 */ /* 0x000fe200000006ff */
[----:B------:R-:W-:Y:S01]  /*0cb0*/  IMAD.U32 R42, R5, 0x10000, RZ ;  /* 0x00010000052a7824 */ /* 0x000fe200078e00ff */
[----:B------:R-:W-:Y:S01]  /*0cc0*/  SHF.L.U32 R7, R18, 0x10, RZ ;  /* 0x0000001012077819 */ /* 0x000fe200000006ff */
[----:B------:R-:W-:Y:S01]  /*0cd0*/  FMUL R6, R45, R6 ;  /* 0x000000062d067220 */ /* 0x000fe20000400000 */
        /* <DEDUP_REMOVED lines=8> */
[----:B------:R-:W-:Y:S01]  /*0d60*/  FADD R5, R5, R42 ;  /* 0x0000002a05057221 */ /* 0x000fe20000000000 */
[----:B------:R-:W-:Y:S01]  /*0d70*/  SHF.L.U32 R13, R4, 0x10, RZ ;  /* 0x00000010040d7819 */ /* 0x000fe200000006ff */
[----:B------:R-:W-:Y:S01]  /*0d80*/  FFMA R7, R42, R18, R7 ;  /* 0x000000122a077223 */ /* 0x000fe20000000007 */
[C---:B------:R-:W-:Y:S01]  /*0d90*/  PRMT R4, R19.reuse, 0x7632, R4 ;  /* 0x0000763213047816 */ /* 0x040fe20000000004 */
[----:B------:R-:W-:-:S02]  /*0da0*/  IMAD.U32 R19, R19, 0x10000, RZ ;  /* 0x0001000013137824 */ /* 0x000fc400078e00ff */
[----:B------:R-:W-:Y:S01]  /*0db0*/  FADD R5, R5, R14 ;  /* 0x0000000e05057221 */ /* 0x000fe20000000000 */
[----:B------:R-:W-:Y:S01]  /*0dc0*/  FMUL R12, R12, R13 ;  /* 0x0000000d0c0c7220 */ /* 0x000fe20000400000 */
[----:B------:R-:W-:Y:S01]  /*0dd0*/  SHF.L.U32 R4, R4, 0x10, RZ ;  /* 0x0000001004047819 */ /* 0x000fe200000006ff */
[----:B------:R-:W-:Y:S01]  /*0de0*/  FFMA R7, R14, R19, R7 ;  /* 0x000000130e077223 */ /* 0x000fe20000000007 */
[----:B---3--:R-:W-:Y:S01]  /*0df0*/  PRMT R17, R25, 0x7632, R17 ;  /* 0x0000763219117816 */ /* 0x008fe20000000011 */
[----:B------:R-:W-:Y:S01]  /*0e00*/  FADD R13, R5, R12 ;  /* 0x0000000c050d7221 */ /* 0x000fe20000000000 */
[C---:B------:R-:W-:Y:S02]  /*0e10*/  PRMT R14, R21.reuse, 0x7632, R14 ;  /* 0x00007632150e7816 */ /* 0x040fe4000000000e */
[----:B------:R-:W-:Y:S02]  /*0e20*/  SHF.L.U32 R6, R21, 0x10, RZ ;  /* 0x0000001015067819 */ /* 0x000fe400000006ff */
[----:B------:R-:W-:-:S02]  /*0e30*/  SHF.L.U32 R25, R25, 0x10, RZ ;  /* 0x0000001019197819 */ /* 0x000fc400000006ff */
[----:B------:R-:W-:Y:S01]  /*0e40*/  PRMT R18, R26, 0x7632, R18 ;  /* 0x000076321a127816 */ /* 0x000fe20000000012 */
[--C-:B------:R-:W-:Y:S01]  /*0e50*/  FFMA R12, R12, R4, R7.reuse ;  /* 0x000000040c0c7223 */ /* 0x100fe20000000007 */
[----:B------:R-:W-:Y:S02]  /*0e60*/  SHF.L.U32 R21, R22, 0x10, RZ ;  /* 0x0000001016157819 */ /* 0x000fe400000006ff */
[----:B------:R-:W-:Y:S02]  /*0e70*/  SHF.L.U32 R26, R26, 0x10, RZ ;  /* 0x000000101a1a7819 */ /* 0x000fe400000006ff */
[----:B------:R-:W-:Y:S02]  /*0e80*/  PRMT R16, R24, 0x7632, R16 ;  /* 0x0000763218107816 */ /* 0x000fe40000000010 */
[C---:B------:R-:W-:Y:S02]  /*0e90*/  PRMT R7, R20.reuse, 0x7632, R7 ;  /* 0x0000763214077816 */ /* 0x040fe40000000007 */
[----:B------:R-:W-:-:S02]  /*0ea0*/  SHF.L.U32 R19, R20, 0x10, RZ ;  /* 0x0000001014137819 */ /* 0x000fc400000006ff */
[----:B------:R-:W-:Y:S01]  /*0eb0*/  SHF.L.U32 R24, R24, 0x10, RZ ;  /* 0x0000001018187819 */ /* 0x000fe200000006ff */
[----:B------:R-:W-:Y:S01]  /*0ec0*/  FMUL R25, R25, R6 ;  /* 0x0000000619197220 */ /* 0x000fe20000400000 */
[----:B------:R-:W-:Y:S01]  /*0ed0*/  SHF.L.U32 R20, R14, 0x10, RZ ;  /* 0x000000100e147819 */ /* 0x000fe200000006ff */
[----:B------:R-:W-:Y:S01]  /*0ee0*/  FMUL R6, R26, R21 ;  /* 0x000000151a067220 */ /* 0x000fe20000400000 */
[----:B------:R-:W-:Y:S01]  /*0ef0*/  SHF.L.U32 R14, R28, 0x10, RZ ;  /* 0x000000101c0e7819 */ /* 0x000fe200000006ff */
[----:B------:R-:W-:Y:S01]  /*0f00*/  FMUL R19, R24, R19 ;  /* 0x0000001318137220 */ /* 0x000fe20000400000 */
[----:B------:R-:W-:Y:S01]  /*0f10*/  SHF.L.U32 R21, R7, 0x10, RZ ;  /* 0x0000001007157819 */ /* 0x000fe200000006ff */
[----:B------:R-:W-:Y:S01]  /*0f20*/  IMAD.U32 R16, R16, 0x10000, RZ ;  /* 0x0001000010107824 */ /* 0x000fe200078e00ff */
[----:B------:R-:W-:Y:S01]  /*0f30*/  PRMT R28, R28, 0x7632, R28 ;  /* 0x000076321c1c7816 */ /* 0x000fe2000000001c */
[----:B------:R-:W-:Y:S01]  /*0f40*/  FADD R13, R13, R19 ;  /* 0x000000130d0d7221 */ /* 0x000fe20000000000 */
[----:B------:R-:W-:Y:S01]  /*0f50*/  FFMA R12, R19, R14, R12 ;  /* 0x0000000e130c7223 */ /* 0x000fe2000000000c */
[----:B------:R-:W-:-:S02]  /*0f60*/  FMUL R21, R16, R21 ;  /* 0x0000001510157220 */ /* 0x000fc40000400000 */
[----:B------:R-:W-:Y:S01]  /*0f70*/  IMAD.U32 R28, R28, 0x10000, RZ ;  /* 0x000100001c1c7824 */ /* 0x000fe200078e00ff */
[----:B------:R-:W-:Y:S01]  /*0f80*/  SHF.L.U32 R14, R29, 0x10, RZ ;  /* 0x000000101d0e7819 */ /* 0x000fe200000006ff */
[----:B------:R-:W-:Y:S01]  /*0f90*/  FADD R13, R13, R21 ;  /* 0x000000150d0d7221 */ /* 0x000fe20000000000 */
[----:B------:R-:W-:Y:S01]  /*0fa0*/  SHF.L.U32 R17, R17, 0x10, RZ ;  /* 0x0000001011117819 */ /* 0x000fe200000006ff */
[----:B------:R-:W-:Y:S01]  /*0fb0*/  FFMA R12, R21, R28, R12 ;  /* 0x0000001c150c7223 */ /* 0x000fe2000000000c */
[----:B------:R-:W-:Y:S02]  /*0fc0*/  PRMT R29, R29, 0x7632, R29 ;  /* 0x000076321d1d7816 */ /* 0x000fe4000000001d */
[----:B------:R-:W-:Y:S01]  /*0fd0*/  PRMT R4, R23, 0x7632, R4 ;  /* 0x0000763217047816 */ /* 0x000fe20000000004 */
[----:B------:R-:W-:Y:S01]  /*0fe0*/  FMUL R17, R17, R20 ;  /* 0x0000001411117220 */ /* 0x000fe20000400000 */
[----:B------:R-:W-:Y:S01]  /*0ff0*/  PRMT R15, R22, 0x7632, R15 ;  /* 0x00007632160f7816 */ /* 0x000fe2000000000f */
[----:B------:R-:W-:Y:S01]  /*1000*/  FADD R13, R13, R25 ;  /* 0x000000190d0d7221 */ /* 0x000fe20000000000 */
[----:B------:R-:W-:Y:S01]  /*1010*/  SHF.L.U32 R29, R29, 0x10, RZ ;  /* 0x000000101d1d7819 */ /* 0x000fe200000006ff */
[----:B------:R-:W-:Y:S01]  /*1020*/  FFMA R12, R25, R14, R12 ;  /* 0x0000000e190c7223 */ /* 0x000fe2000000000c */
[----:B------:R-:W-:-:S02]  /*1030*/  SHF.L.U32 R14, R4, 0x10, RZ ;  /* 0x00000010040e7819 */ /* 0x000fc400000006ff */
[----:B------:R-:W-:Y:S01]  /*1040*/  SHF.L.U32 R4, R30, 0x10, RZ ;  /* 0x000000101e047819 */ /* 0x000fe200000006ff */
[----:B------:R-:W-:Y:S01]  /*1050*/  FADD R13, R13, R17 ;  /* 0x000000110d0d7221 */ /* 0x000fe20000000000 */
[----:B------:R-:W-:Y:S01]  /*1060*/  SHF.L.U32 R18, R18, 0x10, RZ ;  /* 0x0000001012127819 */ /* 0x000fe200000006ff */
[----:B------:R-:W-:Y:S01]  /*1070*/  FFMA R29, R17, R29, R12 ;  /* 0x0000001d111d7223 */ /* 0x000fe2000000000c */
[----:B------:R-:W-:Y:S02]  /*1080*/  SHF.L.U32 R15, R15, 0x10, RZ ;  /* 0x000000100f0f7819 */ /* 0x000fe400000006ff */
[----:B------:R-:W-:Y:S02]  /*1090*/  PRMT R30, R30, 0x7632, R30 ;  /* 0x000076321e1e7816 */ /* 0x000fe4000000001e */
[----:B------:R-:W-:Y:S01]  /*10a0*/  PRMT R5, R27, 0x7632, R5 ;  /* 0x000076321b057816 */ /* 0x000fe20000000005 */
[----:B------:R-:W-:Y:S01]  /*10b0*/  IMAD.U32 R22, R23, 0x10000, RZ ;  /* 0x0001000017167824 */ /* 0x000fe200078e00ff */
[----:B------:R-:W-:Y:S01]  /*10c0*/  SHF.L.U32 R27, R27, 0x10, RZ ;  /* 0x000000101b1b7819 */ /* 0x000fe200000006ff */
[----:B------:R-:W-:Y:S01]  /*10d0*/  FMUL R18, R18, R15 ;  /* 0x0000000f12127220 */ /* 0x000fe20000400000 */
[----:B------:R-:W-:Y:S01]  /*10e0*/  SHF.L.U32 R30, R30, 0x10, RZ ;  /* 0x000000101e1e7819 */ /* 0x000fe200000006ff */
[----:B------:R-:W-:Y:S01]  /*10f0*/  FADD R13, R13, R6 ;  /* 0x000000060d0d7221 */ /* 0x000fe20000000000 */
[----:B------:R-:W-:Y:S01]  /*1100*/  FFMA R29, R6, R4, R29 ;  /* 0x00000004061d7223 */ /* 0x000fe2000000001d */
[----:B------:R-:W-:Y:S01]  /*1110*/  PRMT R4, R31, 0x7632, R4 ;  /* 0x000076321f047816 */ /* 0x000fe20000000004 */
[----:B------:R-:W-:Y:S01]  /*1120*/  FMUL R7, R27, R22 ;  /* 0x000000161b077220 */ /* 0x000fe20000400000 */
[----:B------:R-:W-:-:S02]  /*1130*/  IMAD.U32 R5, R5, 0x10000, RZ ;  /* 0x0001000005057824 */ /* 0x000fc400078e00ff */
[----:B------:R-:W-:Y:S01]  /*1140*/  FADD R6, R13, R18 ;  /* 0x000000120d067221 */ /* 0x000fe20000000000 */
[----:B------:R-:W-:Y:S02]  /*1150*/  IMAD.U32 R31, R31, 0x10000, RZ ;  /* 0x000100001f1f7824 */ /* 0x000fe400078e00ff */
[----:B------:R-:W-:Y:S01]  /*1160*/  FFMA R30, R18, R30, R29 ;  /* 0x0000001e121e7223 */ /* 0x000fe2000000001d */
[----:B------:R-:W-:Y:S01]  /*1170*/  SHF.L.U32 R4, R4, 0x10, RZ ;  /* 0x0000001004047819 */ /* 0x000fe200000006ff */
[----:B------:R-:W-:Y:S01]  /*1180*/  FMUL R5, R5, R14 ;  /* 0x0000000e05057220 */ /* 0x000fe20000400000 */
[----:B------:R-:W-:Y:S01]  /*1190*/  FADD R6, R6, R7 ;  /* 0x0000000706067221 */ /* 0x000fe20000000000 */
[----:B------:R-:W-:-:S03]  /*11a0*/  FFMA R30, R7, R31, R30 ;  /* 0x0000001f071e7223 */ /* 0x000fc6000000001e */
[----:B------:R-:W-:Y:S01]  /*11b0*/  FADD R34, R6, R5 ;  /* 0x0000000506227221 */ /* 0x000fe20000000000 */
[----:B------:R-:W-:Y:S01]  /*11c0*/  FFMA R33, R5, R4, R30 ;  /* 0x0000000405217223 */ /* 0x000fe2000000001e */
[----:B------:R-:W-:Y:S06]  /*11d0*/  @!P1 BRA `(.L_x_8) ;  /* 0xfffffff400d49947 */ /* 0x000fec000383ffff */
.L_x_5:
[----:B------:R-:W-:Y:S05]  /*11e0*/  BSYNC.RECONVERGENT B0 ;  /* 0x0000000000007941 */ /* 0x000fea0003800200 */
.L_x_4:
[----:B------:R-:W0:Y:S08]  /*11f0*/  LDC.64 R4, c[0x0][0x3b8] ;  /* 0x0000ee00ff047b82 */ /* 0x000e300000000a00 */
[----:B------:R-:W2:Y:S01]  /*1200*/  LDC.64 R6, c[0x0][0x3c0] ;  /* 0x0000f000ff067b82 */ /* 0x000ea20000000a00 */
[----:B0-----:R-:W-:-:S05]  /*1210*/  IMAD.WIDE R4, R40, 0x4, R4 ;  /* 0x0000000428047825 */ /* 0x001fca00078e0204 */
[----:B------:R0:W5:Y:S01]  /*1220*/  LDG.E R45, desc[UR12][R4.64] ;  /* 0x0000000c042d7981 */ /* 0x000162000c1e1900 */
[----:B--2---:R-:W-:-:S05]  /*1230*/  IMAD.WIDE R6, R40, 0x4, R6 ;  /* 0x0000000428067825 */ /* 0x004fca00078e0206 */
[----:B------:R0:W5:Y:S01]  /*1240*/  LDG.E R44, desc[UR12][R6.64] ;  /* 0x0000000c062c7981 */ /* 0x000162000c1e1900 */
[----:B------:R-:W-:Y:S01]  /*1250*/  UMOV UR5, 0xffffffff ;  /* 0xffffffff00057882 */ /* 0x000fe20000000000 */
[----:B------:R-:W-:Y:S02]  /*1260*/  ISETP.GE.AND P3, PT, R32, 0x1, PT ;  /* 0x000000012000780c */ /* 0x000fe40003f66270 */
[----:B------:R-:W-:Y:S11]  /*1270*/  BRA.DIV UR5, `(.L_x_9) ;  /* 0x0000002a05987947 */ /* 0x000ff6000b800000 */
[----:B0-----:R-:W0:Y:S02]  /*1280*/  SHFL.BFLY PT, R5, R34, 0x10, 0x1f ;  /* 0x0e001f0022057f89 */ /* 0x001e2400000e0000 */
[----:B0-----:R-:W-:-:S05]  /*1290*/  FADD R5, R5, R34 ;  /* 0x0000002205057221 */ /* 0x001fca0000000000 */
[----:B------:R-:W0:Y:S02]  /*12a0*/  SHFL.BFLY PT, R4, R5, 0x8, 0x1f ;  /* 0x0d001f0005047f89 */ /* 0x000e2400000e0000 */
[----:B0-----:R-:W-:-:S05]  /*12b0*/  FADD R4, R5, R4 ;  /* 0x0000000405047221 */ /* 0x001fca0000000000 */
[----:B------:R-:W0:Y:S02]  /*12c0*/  SHFL.BFLY PT, R7, R4, 0x4, 0x1f ;  /* 0x0c801f0004077f89 */ /* 0x000e2400000e0000 */
[----:B0-----:R-:W-:-:S05]  /*12d0*/  FADD R7, R4, R7 ;  /* 0x0000000704077221 */ /* 0x001fca0000000000 */
[----:B------:R-:W0:Y:S02]  /*12e0*/  SHFL.BFLY PT, R6, R7, 0x2, 0x1f ;  /* 0x0c401f0007067f89 */ /* 0x000e2400000e0000 */
[----:B0-----:R-:W-:-:S05]  /*12f0*/  FADD R6, R7, R6 ;  /* 0x0000000607067221 */ /* 0x001fca0000000000 */
[----:B------:R0:W2:Y:S02]  /*1300*/  SHFL.BFLY PT, R13, R6, 0x1, 0x1f ;  /* 0x0c201f00060d7f89 */ /* 0x0000a400000e0000 */
.L_x_52:
[----:B------:R-:W-:Y:S01]  /*1310*/  I2FP.F32.S32 R5, R32 ;  /* 0x0000002000057245 */ /* 0x000fe20000201400 */
[----:B--2---:R-:W-:Y:S01]  /*1320*/  FADD R4, R6, R13 ;  /* 0x0000000d06047221 */ /* 0x004fe20000000000 */
[----:B------:R-:W-:Y:S02]  /*1330*/  BSSY.RECONVERGENT B0, `(.L_x_10) ;  /* 0x000000c000007945 */ /* 0x000fe40003800200 */
[----:B------:R-:W2:Y:S08]  /*1340*/  MUFU.RCP R12, R5 ;  /* 0x00000005000c7308 */ /* 0x000eb00000001000 */
[----:B------:R-:W3:Y:S01]  /*1350*/  FCHK P1, R4, R5 ;  /* 0x0000000504007302 */ /* 0x000ee20000020000 */
[----:B--2---:R-:W-:-:S04]  /*1360*/  FFMA R7, -R5, R12, 1 ;  /* 0x3f80000005077423 */ /* 0x004fc8000000010c */
[----:B------:R-:W-:-:S04]  /*1370*/  FFMA R7, R12, R7, R12 ;  /* 0x000000070c077223 */ /* 0x000fc8000000000c */
[----:B------:R-:W-:-:S04]  /*1380*/  FFMA R48, R4, R7, RZ ;  /* 0x0000000704307223 */ /* 0x000fc800000000ff */
[----:B0-----:R-:W-:-:S04]  /*1390*/  FFMA R6, -R5, R48, R4 ;  /* 0x0000003005067223 */ /* 0x001fc80000000104 */
[----:B------:R-:W-:Y:S01]  /*13a0*/  FFMA R48, R7, R6, R48 ;  /* 0x0000000607307223 */ /* 0x000fe20000000030 */
[----:B---3--:R-:W-:Y:S06]  /*13b0*/  @!P1 BRA `(.L_x_11) ;  /* 0x00000000000c9947 */ /* 0x008fec0003800000 */
[----:B------:R-:W-:-:S07]  /*13c0*/  MOV R6, 0x13e0 ;  /* 0x000013e000067802 */ /* 0x000fce0000000f00 */
[----:B-1---5:R-:W-:Y:S05]  /*13d0*/  CALL.REL.NOINC `($__internal_0_$__cuda_sm3x_div_rn_noftz_f32_slowpath) ;  /* 0x0000002c00847944 */ /* 0x022fea0003c00000 */
[----:B------:R-:W-:-:S07]  /*13e0*/  MOV R48, R13 ;  /* 0x0000000d00307202 */ /* 0x000fce0000000f00 */
.L_x_11:
[----:B------:R-:W-:Y:S05]  /*13f0*/  BSYNC.RECONVERGENT B0 ;  /* 0x0000000000007941 */ /* 0x000fea0003800200 */
.L_x_10:
[----:B------:R-:W-:-:S03]  /*1400*/  UMOV UR5, 0xffffffff ;  /* 0xffffffff00057882 */ /* 0x000fc60000000000 */
[----:B------:R-:W-:Y:S05]  /*1410*/  BRA.DIV UR5, `(.L_x_12) ;  /* 0x0000002a05d47947 */ /* 0x000fea000b800000 */
[----:B------:R-:W0:Y:S02]  /*1420*/  SHFL.BFLY PT, R4, R33, 0x10, 0x1f ;  /* 0x0e001f0021047f89 */ /* 0x000e2400000e0000 */
        /* <DEDUP_REMOVED lines=8> */
.L_x_59:
[----:B------:R-:W3:Y:S01]  /*14b0*/  MUFU.RCP R4, R5 ;  /* 0x0000000500047308 */ /* 0x000ee20000001000 */
[----:B--2---:R-:W-:Y:S01]  /*14c0*/  FADD R12, R13, R12 ;  /* 0x0000000c0d0c7221 */ /* 0x004fe20000000000 */
[----:B------:R-:W-:Y:S06]  /*14d0*/  BSSY.RECONVERGENT B0, `(.L_x_13) ;  /* 0x000000c000007945 */ /* 0x000fec0003800200 */
[----:B------:R-:W2:Y:S01]  /*14e0*/  FCHK P1, R12, R5 ;  /* 0x000000050c007302 */ /* 0x000ea20000020000 */
[----:B---3--:R-:W-:-:S04]  /*14f0*/  FFMA R7, -R5, R4, 1 ;  /* 0x3f80000005077423 */ /* 0x008fc80000000104 */
[----:B------:R-:W-:-:S04]  /*1500*/  FFMA R4, R4, R7, R4 ;  /* 0x0000000704047223 */ /* 0x000fc80000000004 */
[----:B------:R-:W-:-:S04]  /*1510*/  FFMA R6, R4, R12, RZ ;  /* 0x0000000c04067223 */ /* 0x000fc800000000ff */
[----:B------:R-:W-:-:S04]  /*1520*/  FFMA R7, -R5, R6, R12 ;  /* 0x0000000605077223 */ /* 0x000fc8000000010c */
[----:B------:R-:W-:Y:S01]  /*1530*/  FFMA R7, R4, R7, R6 ;  /* 0x0000000704077223 */ /* 0x000fe20000000006 */
[----:B--2---:R-:W-:Y:S06]  /*1540*/  @!P1 BRA `(.L_x_14) ;  /* 0x0000000000109947 */ /* 0x004fec0003800000 */
[----:B------:R-:W-:Y:S02]  /*1550*/  MOV R4, R12 ;  /* 0x0000000c00047202 */ /* 0x000fe40000000f00 */
[----:B------:R-:W-:-:S07]  /*1560*/  MOV R6, 0x1580 ;  /* 0x0000158000067802 */ /* 0x000fce0000000f00 */
[----:B01---5:R-:W-:Y:S05]  /*1570*/  CALL.REL.NOINC `($__internal_0_$__cuda_sm3x_div_rn_noftz_f32_slowpath) ;  /* 0x0000002c001c7944 */ /* 0x023fea0003c00000 */
[----:B------:R-:W-:-:S07]  /*1580*/  MOV R7, R13 ;  /* 0x0000000d00077202 */ /* 0x000fce0000000f00 */
.L_x_14:
[----:B------:R-:W-:Y:S05]  /*1590*/  BSYNC.RECONVERGENT B0 ;  /* 0x0000000000007941 */ /* 0x000fea0003800200 */
.L_x_13:
[----:B------:R-:W-:Y:S05]  /*15a0*/  @!P3 BRA `(.L_x_15) ;  /* 0x000000180070b947 */ /* 0x000fea0003800000 */
[----:B-----5:R-:W-:Y:S01]  /*15b0*/  FMUL R5, R45, R48 ;  /* 0x000000302d057220 */ /* 0x020fe20000400000 */
[----:B------:R-:W-:-:S03]  /*15c0*/  IMAD.MOV.U32 R46, RZ, RZ, RZ ;  /* 0x000000ffff2e7224 */ /* 0x000fc600078e00ff */
[----:B------:R-:W-:-:S04]  /*15d0*/  FMUL R5, R44, R5 ;  /* 0x000000052c057220 */ /* 0x000fc80000400000 */
[----:B------:R-:W-:-:S07]  /*15e0*/  FFMA R42, R44, R7, -R5 ;  /* 0x000000072c2a7223 */ /* 0x000fce0000000805 */
.L_x_32:
[----:B--2---:R-:W2:Y:S01]  /*15f0*/  LDC R54, c[0x0][0x3cc] ;  /* 0x0000f300ff367b82 */ /* 0x004ea20000000800 */
[C---:B------:R-:W-:Y:S01]  /*1600*/  SHF.L.U32 R16, R46.reuse, 0x8, RZ ;  /* 0x000000082e107819 */ /* 0x040fe200000006ff */
[----:B------:R-:W-:Y:S01]  /*1610*/  UISETP.LT.AND UP0, UPT, UR6, 0x1, UPT ;  /* 0x000000010600788c */ /* 0x000fe2000bf01270 */
[----:B------:R-:W-:Y:S01]  /*1620*/  IADD3 R46, PT, PT, R46, 0x1, RZ ;  /* 0x000000012e2e7810 */ /* 0x000fe20007ffe0ff */
[----:B------:R-:W-:Y:S01]  /*1630*/  BSSY.RECONVERGENT B0, `(.L_x_16) ;  /* 0x0000045000007945 */ /* 0x000fe20003800200 */
[----:B------:R-:W-:Y:S01]  /*1640*/  IADD3 R47, PT, PT, R43, R16, RZ ;  /* 0x000000102b2f7210 */ /* 0x000fe20007ffe0ff */
[----:B------:R-:W-:Y:S01]  /*1650*/  USEL UR5, UR6, 0x1, !UP0 ;  /* 0x0000000106057887 */ /* 0x000fe2000c000000 */
[----:B------:R-:W-:Y:S02]  /*1660*/  ISETP.GE.U32.AND P1, PT, R8, 0x20, PT ;  /* 0x000000200800780c */ /* 0x000fe40003f26070 */
[----:B------:R-:W-:Y:S02]  /*1670*/  PRMT R28, RZ, 0x7610, R28 ;  /* 0x00007610ff1c7816 */ /* 0x000fe4000000001c */
[----:B------:R-:W-:-:S02]  /*1680*/  PRMT R30, RZ, 0x7610, R30 ;  /* 0x00007610ff1e7816 */ /* 0x000fc4000000001e */
[----:B------:R-:W-:Y:S02]  /*1690*/  ISETP.NE.AND P2, PT, R46, UR5, PT ;  /* 0x000000052e007c0c */ /* 0x000fe4000bf45270 */
[----:B------:R-:W-:Y:S02]  /*16a0*/  PRMT R29, RZ, 0x7610, R29 ;  /* 0x00007610ff1d7816 */ /* 0x000fe4000000001d */
[----:B------:R-:W-:Y:S02]  /*16b0*/  PRMT R32, RZ, 0x7610, R32 ;  /* 0x00007610ff207816 */ /* 0x000fe40000000020 */
[----:B------:R-:W-:Y:S02]  /*16c0*/  PRMT R20, RZ, 0x7610, R20 ;  /* 0x00007610ff147816 */ /* 0x000fe40000000014 */
[----:B------:R-:W-:Y:S02]  /*16d0*/  PRMT R21, RZ, 0x7610, R21 ;  /* 0x00007610ff157816 */ /* 0x000fe40000000015 */
[----:B------:R-:W-:-:S02]  /*16e0*/  PRMT R22, RZ, 0x7610, R22 ;  /* 0x00007610ff167816 */ /* 0x000fc40000000016 */
[----:B--2---:R-:W-:Y:S02]  /*16f0*/  ISETP.GE.AND P3, PT, R47, R54, PT ;  /* 0x000000362f00720c */ /* 0x004fe40003f66270 */
[----:B0--3--:R-:W-:Y:S02]  /*1700*/  PRMT R4, RZ, 0x7610, R4 ;  /* 0x00007610ff047816 */ /* 0x009fe40000000004 */
[----:B------:R-:W-:Y:S02]  /*1710*/  PRMT R55, RZ, 0x7610, R55 ;  /* 0x00007610ff377816 */ /* 0x000fe40000000037 */
[----:B------:R-:W-:Y:S02]  /*1720*/  PRMT R53, RZ, 0x7610, R53 ;  /* 0x00007610ff357816 */ /* 0x000fe40000000035 */
[----:B------:R-:W-:Y:S02]  /*1730*/  PRMT R35, RZ, 0x7610, R35 ;  /* 0x00007610ff237816 */ /* 0x000fe40000000023 */
[----:B------:R-:W-:-:S02]  /*1740*/  PRMT R56, RZ, 0x7610, R56 ;  /* 0x00007610ff387816 */ /* 0x000fc40000000038 */
[----:B------:R-:W-:Y:S02]  /*1750*/  PRMT R5, RZ, 0x7610, R5 ;  /* 0x00007610ff057816 */ /* 0x000fe40000000005 */
[----:B------:R-:W-:Y:S02]  /*1760*/  PRMT R6, RZ, 0x7610, R6 ;  /* 0x00007610ff067816 */ /* 0x000fe40000000006 */
        /* <DEDUP_REMOVED lines=9> */
[----:B0-----:R-:W-:Y:S01]  /*1800*/  PRMT R13, RZ, 0x7610, R13 ;  /* 0x00007610ff0d7816 */ /* 0x001fe2000000000d */
[----:B------:R-:W-:Y:S06]  /*1810*/  @P3 BRA `(.L_x_17) ;  /* 0x0000000000983947 */ /* 0x000fec0003800000 */
[----:B------:R-:W0:Y:S01]  /*1820*/  LDC.64 R12, c[0x0][0x3b0] ;  /* 0x0000ec00ff0c7b82 */ /* 0x000e220000000a00 */
[----:B------:R-:W2:Y:S01]  /*1830*/  LDCU.128 UR16, c[0x0][0x3a0] ;  /* 0x00007400ff1077ac */ /* 0x000ea20008000c00 */
[----:B------:R-:W-:-:S04]  /*1840*/  IADD3 R15, P3, PT, R10, R47, RZ ;  /* 0x0000002f0a0f7210 */ /* 0x000fc80007f7e0ff */
[----:B------:R-:W-:Y:S01]  /*1850*/  IADD3.X R4, PT, PT, RZ, R36, RZ, P3, !PT ;  /* 0x00000024ff047210 */ /* 0x000fe20001ffe4ff */
[----:B------:R-:W-:-:S03]  /*1860*/  IMAD.SHL.U32 R14, R15, 0x2, RZ ;  /* 0x000000020f0e7824 */ /* 0x000fc600078e00ff */
[----:B------:R-:W-:Y:S02]  /*1870*/  SHF.L.U64.HI R15, R15, 0x1, R4 ;  /* 0x000000010f0f7819 */ /* 0x000fe40000010204 */
[----:B--2---:R-:W-:-:S04]  /*1880*/  IADD3 R6, P3, PT, R14, UR16, RZ ;  /* 0x000000100e067c10 */ /* 0x004fc8000ff7e0ff */
[----:B------:R-:W-:Y:S01]  /*1890*/  IADD3.X R7, PT, PT, R15, UR17, RZ, P3, !PT ;  /* 0x000000110f077c10 */ /* 0x000fe20009ffe4ff */
[----:B0-----:R-:W-:Y:S01]  /*18a0*/  IMAD.WIDE.U32 R18, R43, 0x2, R12 ;  /* 0x000000022b127825 */ /* 0x001fe200078e000c */
[----:B------:R-:W-:-:S04]  /*18b0*/  IADD3 R14, P3, PT, R14, UR18, RZ ;  /* 0x000000120e0e7c10 */ /* 0x000fc8000ff7e0ff */
[----:B------:R-:W-:Y:S01]  /*18c0*/  IADD3.X R15, PT, PT, R15, UR19, RZ, P3, !PT ;  /* 0x000000130f0f7c10 */ /* 0x000fe20009ffe4ff */
[----:B------:R-:W-:Y:S01]  /*18d0*/  IMAD.WIDE R16, R16, 0x2, R18 ;  /* 0x0000000210107825 */ /* 0x000fe200078e0212 */
[----:B------:R-:W2:Y:S04]  /*18e0*/  LDG.E.EF.128 R4, desc[UR12][R6.64] ;  /* 0x0000000c06047981 */ /* 0x000ea8000c0e1d00 */
[----:B------:R-:W3:Y:S04]  /*18f0*/  LDG.E.EF.128 R12, desc[UR12][R14.64] ;  /* 0x0000000c0e0c7981 */ /* 0x000ee8000c0e1d00 */
[----:B------:R-:W4:Y:S01]  /*1900*/  LDG.E.128 R16, desc[UR12][R16.64] ;  /* 0x0000000c10107981 */ /* 0x000f22000c1e1d00 */
[----:B--2---:R-:W-:-:S02]  /*1910*/  PRMT R21, R5, 0x7610, R21 ;  /* 0x0000761005157816 */ /* 0x004fc40000000015 */
[----:B------:R-:W-:Y:S02]  /*1920*/  PRMT R20, R5, 0x7632, R20 ;  /* 0x0000763205147816 */ /* 0x000fe40000000014 */
[C---:B------:R-:W-:Y:S02]  /*1930*/  PRMT R32, R6.reuse, 0x7610, R32 ;  /* 0x0000761006207816 */ /* 0x040fe40000000020 */
[----:B------:R-:W-:Y:S02]  /*1940*/  PRMT R29, R6, 0x7632, R29 ;  /* 0x00007632061d7816 */ /* 0x000fe4000000001d */
[C---:B------:R-:W-:Y:S02]  /*1950*/  PRMT R30, R7.reuse, 0x7610, R30 ;  /* 0x00007610071e7816 */ /* 0x040fe4000000001e */
[----:B------:R-:W-:Y:S02]  /*1960*/  PRMT R28, R7, 0x7632, R28 ;  /* 0x00007632071c7816 */ /* 0x000fe4000000001c */
[----:B---3--:R-:W-:-:S02]  /*1970*/  PRMT R7, R12, 0x7610, R7 ;  /* 0x000076100c077816 */ /* 0x008fc40000000007 */
[C---:B------:R-:W-:Y:S02]  /*1980*/  PRMT R6, R13.reuse, 0x7610, R6 ;  /* 0x000076100d067816 */ /* 0x040fe40000000006 */
[----:B------:R-:W-:Y:S02]  /*1990*/  PRMT R5, R13, 0x7632, R5 ;  /* 0x000076320d057816 */ /* 0x000fe40000000005 */
[C---:B------:R-:W-:Y:S02]  /*19a0*/  PRMT R56, R14.reuse, 0x7610, R56 ;  /* 0x000076100e387816 */ /* 0x040fe40000000038 */
[----:B------:R-:W-:Y:S02]  /*19b0*/  PRMT R35, R14, 0x7632, R35 ;  /* 0x000076320e237816 */ /* 0x000fe40000000023 */
[C---:B------:R-:W-:Y:S02]  /*19c0*/  PRMT R53, R15.reuse, 0x7610, R53 ;  /* 0x000076100f357816 */ /* 0x040fe40000000035 */
[----:B------:R-:W-:-:S02]  /*19d0*/  PRMT R55, R15, 0x7632, R55 ;  /* 0x000076320f377816 */ /* 0x000fc40000000037 */
[----:B------:R-:W-:Y:S02]  /*19e0*/  PRMT R22, R4, 0x7632, R22 ;  /* 0x0000763204167816 */ /* 0x000fe40000000016 */
[----:B------:R-:W-:Y:S02]  /*19f0*/  PRMT R12, R12, 0x7632, R12 ;  /* 0x000076320c0c7816 */ /* 0x000fe4000000000c */
[C---:B----4-:R-:W-:Y:S02]  /*1a00*/  PRMT R13, R16.reuse, 0x7610, R13 ;  /* 0x00007610100d7816 */ /* 0x050fe4000000000d */
[----:B------:R-:W-:Y:S02]  /*1a10*/  PRMT R23, R16, 0x7632, R23 ;  /* 0x0000763210177816 */ /* 0x000fe40000000017 */
[C---:B------:R-:W-:Y:S02]  /*1a20*/  PRMT R15, R17.reuse, 0x7610, R15 ;  /* 0x00007610110f7816 */ /* 0x040fe4000000000f */
[----:B------:R-:W-:-:S02]  /*1a30*/  PRMT R14, R17, 0x7632, R14 ;  /* 0x00007632110e7816 */ /* 0x000fc4000000000e */
[C---:B------:R-:W-:Y:S02]  /*1a40*/  PRMT R57, R18.reuse, 0x7610, R57 ;  /* 0x0000761012397816 */ /* 0x040fe40000000039 */
[----:B------:R-:W-:Y:S02]  /*1a50*/  PRMT R31, R18, 0x7632, R31 ;  /* 0x00007632121f7816 */ /* 0x000fe4000000001f */
[C---:B------:R-:W-:Y:S02]  /*1a60*/  PRMT R33, R19.reuse, 0x7610, R33 ;  /* 0x0000761013217816 */ /* 0x040fe40000000021 */
[----:B------:R-:W-:-:S07]  /*1a70*/  PRMT R34, R19, 0x7632, R34 ;  /* 0x0000763213227816 */ /* 0x000fce0000000022 */
.L_x_17:
[----:B------:R-:W-:Y:S05]  /*1a80*/  BSYNC.RECONVERGENT B0 ;  /* 0x0000000000007941 */ /* 0x000fea0003800200 */
.L_x_16:
[----:B------:R-:W-:Y:S01]  /*1a90*/  SHF.L.U32 R16, R7, 0x10, RZ ;  /* 0x0000001007107819 */ /* 0x000fe200000006ff */
[----:B------:R-:W-:Y:S01]  /*1aa0*/  IMAD.U32 R24, R6, 0x10000, RZ ;  /* 0x0001000006187824 */ /* 0x000fe200078e00ff */
[----:B------:R-:W-:Y:S01]  /*1ab0*/  SHF.L.U32 R18, R12, 0x10, RZ ;  /* 0x000000100c127819 */ /* 0x000fe200000006ff */
[----:B------:R-:W-:Y:S05]  /*1ac0*/  WARPSYNC.ALL ;  /* 0x0000000000007948 */ /* 0x000fea0003800000 */
[----:B------:R-:W-:Y:S01]  /*1ad0*/  SHF.L.U32 R26, R5, 0x10, RZ ;  /* 0x00000010051a7819 */ /* 0x000fe200000006ff */
[----:B------:R-:W-:Y:S01]  /*1ae0*/  FADD R17, -R45, R16 ;  /* 0x000000102d117221 */ /* 0x000fe20000000100 */
[----:B------:R-:W-:Y:S01]  /*1af0*/  SHF.L.U32 R12, R23, 0x10, RZ ;  /* 0x00000010170c7819 */ /* 0x000fe200000006ff */
[----:B------:R-:W-:Y:S01]  /*1b00*/  FADD R19, -R45, R18 ;  /* 0x000000122d137221 */ /* 0x000fe20000000100 */
[----:B------:R-:W-:Y:S01]  /*1b10*/  SHF.L.U32 R13, R13, 0x10, RZ ;  /* 0x000000100d0d7819 */ /* 0x000fe200000006ff */
[----:B------:R-:W-:Y:S01]  /*1b20*/  FADD R23, -R45, R24 ;  /* 0x000000182d177221 */ /* 0x000fe20000000100 */
[----:B------:R-:W-:Y:S01]  /*1b30*/  SHF.L.U32 R15, R15, 0x10, RZ ;  /* 0x000000100f0f7819 */ /* 0x000fe200000006ff */
[----:B------:R-:W-:Y:S01]  /*1b40*/  FADD R27, -R45, R26 ;  /* 0x0000001a2d1b7221 */ /* 0x000fe20000000100 */
[----:B------:R-:W-:Y:S01]  /*1b50*/  SHF.L.U32 R14, R14, 0x10, RZ ;  /* 0x000000100e0e7819 */ /* 0x000fe200000006ff */
[----:B------:R-:W-:Y:S01]  /*1b60*/  IMAD.U32 R5, R22, 0x10000, RZ ;  /* 0x0001000016057824 */ /* 0x000fe200078e00ff */
[----:B------:R-:W-:Y:S01]  /*1b70*/  SHF.L.U32 R4, R4, 0x10, RZ ;  /* 0x0000001004047819 */ /* 0x000fe200000006ff */
[C---:B------:R-:W-:Y:S01]  /*1b80*/  FMUL R25, R44.reuse, R23 ;  /* 0x000000172c197220 */ /* 0x040fe20000400000 */
[----:B------:R-:W-:Y:S01]  /*1b90*/  SHF.L.U32 R6, R21, 0x10, RZ ;  /* 0x0000001015067819 */ /* 0x000fe200000006ff */
[----:B------:R-:W-:Y:S01]  /*1ba0*/  FMUL R21, R44, R17 ;  /* 0x000000112c157220 */ /* 0x000fe20000400000 */
[----:B------:R-:W-:Y:S01]  /*1bb0*/  SHF.L.U32 R7, R20, 0x10, RZ ;  /* 0x0000001014077819 */ /* 0x000fe200000006ff */
[C---:B------:R-:W-:Y:S01]  /*1bc0*/  FMUL R20, R44.reuse, R19 ;  /* 0x000000132c147220 */ /* 0x040fe20000400000 */
[----:B------:R-:W-:Y:S01]  /*1bd0*/  FMUL R27, R44, R27 ;  /* 0x0000001b2c1b7220 */ /* 0x000fe20000400000 */
[----:B------:R-:W-:Y:S01]  /*1be0*/  FFMA R13, R4, R13, RZ ;  /* 0x0000000d040d7223 */ /* 0x000fe200000000ff */
[----:B------:R-:W-:Y:S01]  /*1bf0*/  FFMA R23, R5, R12, RZ ;  /* 0x0000000c05177223 */ /* 0x000fe200000000ff */
[----:B------:R-:W-:Y:S01]  /*1c00*/  FFMA R15, R6, R15, RZ ;  /* 0x0000000f060f7223 */ /* 0x000fe200000000ff */
[----:B------:R-:W-:Y:S01]  /*1c10*/  FFMA R49, R7, R14, RZ ;  /* 0x0000000e07317223 */ /* 0x000fe200000000ff */
[----:B------:R-:W-:Y:S01]  /*1c20*/  FMUL R16, R4, R21 ;  /* 0x0000001504107220 */ /* 0x000fe20000400000 */
[-C--:B------:R-:W-:Y:S01]  /*1c30*/  FMUL R17, R5, R20.reuse ;  /* 0x0000001405117220 */ /* 0x080fe20000400000 */
[----:B------:R-:W-:Y:S01]  /*1c40*/  FMUL R18, R6, R25 ;  /* 0x0000001906127220 */ /* 0x000fe20000400000 */
[----:B------:R-:W-:Y:S01]  /*1c50*/  FMUL R19, R7, R27 ;  /* 0x0000001b07137220 */ /* 0x000fe20000400000 */
[--C-:B------:R-:W-:Y:S01]  /*1c60*/  FADD R13, R13, -R48.reuse ;  /* 0x800000300d0d7221 */ /* 0x100fe20000000000 */
[--C-:B------:R-:W-:Y:S01]  /*1c70*/  FADD R23, R23, -R48.reuse ;  /* 0x8000003017177221 */ /* 0x100fe20000000000 */
[--C-:B------:R-:W-:Y:S01]  /*1c80*/  FADD R12, R15, -R48.reuse ;  /* 0x800000300f0c7221 */ /* 0x100fe20000000000 */
[----:B------:R-:W-:Y:S01]  /*1c90*/  FADD R14, R49, -R48 ;  /* 0x80000030310e7221 */ /* 0x000fe20000000000 */
[----:B------:R0:W-:Y:S01]  /*1ca0*/  @P1 STS.128 [R41+-0x200], R4 ;  /* 0xfffe000429001388 */ /* 0x0001e20000000c00 */
[C---:B------:R-:W-:Y:S01]  /*1cb0*/  FFMA R13, -R42.reuse, R21, R13 ;  /* 0x000000152a0d7223 */ /* 0x040fe2000000010d */
[C---:B------:R-:W-:Y:S01]  /*1cc0*/  FFMA R23, -R42.reuse, R20, R23 ;  /* 0x000000142a177223 */ /* 0x040fe20000000117 */
[C---:B------:R-:W-:Y:S01]  /*1cd0*/  FFMA R25, -R42.reuse, R25, R12 ;  /* 0x000000192a197223 */ /* 0x040fe2000000010c */
[----:B------:R0:W-:Y:S01]  /*1ce0*/  @P1 STS.128 [R39+-0x400], R16 ;  /* 0xfffc001027001388 */ /* 0x0001e20000000c00 */
[----:B------:R-:W-:Y:S01]  /*1cf0*/  FFMA R49, -R42, R27, R14 ;  /* 0x0000001b2a317223 */ /* 0x000fe2000000010e */
[----:B------:R-:W-:Y:S01]  /*1d00*/  BSSY.RECONVERGENT B0, `(.L_x_18) ;  /* 0x0000063000007945 */ /* 0x000fe20003800200 */
[C---:B------:R-:W-:Y:S01]  /*1d10*/  FMUL R52, R44.reuse, R13 ;  /* 0x0000000d2c347220 */ /* 0x040fe20000400000 */
[C---:B------:R-:W-:Y:S01]  /*1d20*/  FMUL R51, R44.reuse, R23 ;  /* 0x000000172c337220 */ /* 0x040fe20000400000 */
[C---:B------:R-:W-:Y:S01]  /*1d30*/  FMUL R50, R44.reuse, R25 ;  /* 0x000000192c327220 */ /* 0x040fe20000400000 */
[----:B------:R-:W-:Y:S01]  /*1d40*/  FMUL R49, R44, R49 ;  /* 0x000000312c317220 */ /* 0x000fe20000400000 */
[----:B------:R-:W-:Y:S06]  /*1d50*/  BAR.SYNC.DEFER_BLOCKING 0x0 ;  /* 0x0000000000007b1d */ /* 0x000fec0000010000 */
[----:B------:R-:W-:Y:S05]  /*1d60*/  @!P0 BRA `(.L_x_19) ;  /* 0x0000000400708947 */ /* 0x000fea0003800000 */
[----:B------:R-:W-:Y:S01]  /*1d70*/  IADD3 R12, PT, PT, R2, -0x2, RZ ;  /* 0xfffffffe020c7810 */ /* 0x000fe20007ffe0ff */
[----:B------:R-:W-:-:S03]  /*1d80*/  HFMA2 R24, -RZ, RZ, 0, 5.9604644775390625e-08 ;  /* 0x00000001ff187431 */ /* 0x000fc600000001ff */
[----:B------:R-:W-:-:S13]  /*1d90*/  ISETP.GE.U32.AND P3, PT, R12, 0x3, PT ;  /* 0x000000030c00780c */ /* 0x000fda0003f66070 */
[----:B------:R-:W-:Y:S05]  /*1da0*/  @!P3 BRA `(.L_x_20) ;  /* 0x0000000000c0b947 */ /* 0x000fea0003800000 */
[----:B------:R-:W-:-:S07]  /*1db0*/  IMAD.MOV.U32 R58, RZ, RZ, 0x1 ;  /* 0x00000001ff3a7424 */ /* 0x000fce00078e00ff */
.L_x_21:
[----:B------:R-:W-:-:S05]  /*1dc0*/  LEA R59, R58, R41, 0x9 ;  /* 0x000000293a3b7211 */ /* 0x000fca00078e48ff */
[----:B------:R-:W2:Y:S04]  /*1dd0*/  LDS.128 R24, [R59+-0x200] ;  /* 0xfffe00003b187984 */ /* 0x000ea80000000c00 */
[----:B------:R-:W3:Y:S04]  /*1de0*/  LDS.128 R20, [R59] ;  /* 0x000000003b147984 */ /* 0x000ee80000000c00 */
[----:B------:R-:W4:Y:S01]  /*1df0*/  LDS.128 R12, [R59+0x200] ;  /* 0x000200003b0c7984 */ /* 0x000f220000000c00 */
[----:B--2---:R-:W-:Y:S01]  /*1e00*/  FADD R61, R24, R4 ;  /* 0x00000004183d7221 */ /* 0x004fe20000000000 */
[----:B------:R-:W-:Y:S01]  /*1e10*/  FADD R24, R27, R7 ;  /* 0x000000071b187221 */ /* 0x000fe20000000000 */
[----:B0-----:R-:W-:Y:S01]  /*1e20*/  FADD R4, R25, R5 ;  /* 0x0000000519047221 */ /* 0x001fe20000000000 */
[----:B------:R-:W-:Y:S01]  /*1e30*/  FADD R25, R26, R6 ;  /* 0x000000061a197221 */ /* 0x000fe20000000000 */
[----:B---3--:R-:W-:Y:S01]  /*1e40*/  FADD R27, R61, R20 ;  /* 0x000000143d1b7221 */ /* 0x008fe20000000000 */
[----:B------:R-:W-:Y:S01]  /*1e50*/  FADD R60, R24, R23 ;  /* 0x00000017183c7221 */ /* 0x000fe20000000000 */
[----:B------:R-:W-:Y:S01]  /*1e60*/  LEA R24, R58, R39, 0x9 ;  /* 0x000000273a187211 */ /* 0x000fe200078e48ff */
[----:B------:R-:W-:Y:S01]  /*1e70*/  FADD R26, R4, R21 ;  /* 0x00000015041a7221 */ /* 0x000fe20000000000 */
[----:B------:R-:W-:Y:S01]  /*1e80*/  FADD R25, R25, R22 ;  /* 0x0000001619197221 */ /* 0x000fe20000000000 */
[----:B------:R-:W0:Y:S01]  /*1e90*/  LDS.128 R4, [R59+0x400] ;  /* 0x000400003b047984 */ /* 0x000e220000000c00 */
[----:B----4-:R-:W-:Y:S01]  /*1ea0*/  FADD R27, R27, R12 ;  /* 0x0000000c1b1b7221 */ /* 0x010fe20000000000 */
[----:B------:R-:W-:Y:S01]  /*1eb0*/  FADD R26, R26, R13 ;  /* 0x0000000d1a1a7221 */ /* 0x000fe20000000000 */
[----:B------:R-:W-:Y:S01]  /*1ec0*/  FADD R25, R25, R14 ;  /* 0x0000000e19197221 */ /* 0x000fe20000000000 */
[----:B------:R-:W2:Y:S01]  /*1ed0*/  LDS.128 R20, [R24+-0x400] ;  /* 0xfffc000018147984 */ /* 0x000ea20000000c00 */
[----:B------:R-:W-:-:S03]  /*1ee0*/  FADD R60, R60, R15 ;  /* 0x0000000f3c3c7221 */ /* 0x000fc60000000000 */
[----:B------:R-:W3:Y:S01]  /*1ef0*/  LDS.128 R12, [R24+-0x200] ;  /* 0xfffe0000180c7984 */ /* 0x000ee20000000c00 */
[----:B0-----:R-:W-:Y:S01]  /*1f00*/  FADD R4, R27, R4 ;  /* 0x000000041b047221 */ /* 0x001fe20000000000 */
[----:B------:R-:W-:Y:S01]  /*1f10*/  FADD R5, R26, R5 ;  /* 0x000000051a057221 */ /* 0x000fe20000000000 */
[----:B------:R-:W-:Y:S01]  /*1f20*/  FADD R6, R25, R6 ;  /* 0x0000000619067221 */ /* 0x000fe20000000000 */
[----:B------:R-:W-:Y:S01]  /*1f30*/  FADD R7, R60, R7 ;  /* 0x000000073c077221 */ /* 0x000fe20000000000 */
[----:B--2---:R-:W-:Y:S01]  /*1f40*/  FADD R25, R20, R16 ;  /* 0x0000001014197221 */ /* 0x004fe20000000000 */
[----:B------:R-:W-:Y:S01]  /*1f50*/  FADD R26, R21, R17 ;  /* 0x00000011151a7221 */ /* 0x000fe20000000000 */
[----:B------:R-:W-:Y:S01]  /*1f60*/  FADD R27, R22, R18 ;  /* 0x00000012161b7221 */ /* 0x000fe20000000000 */
[----:B------:R-:W-:Y:S01]  /*1f70*/  FADD R60, R23, R19 ;  /* 0x00000013173c7221 */ /* 0x000fe20000000000 */
[----:B---3--:R-:W-:Y:S01]  /*1f80*/  FADD R25, R25, R12 ;  /* 0x0000000c19197221 */ /* 0x008fe20000000000 */
[----:B------:R-:W0:Y:S01]  /*1f90*/  LDS.128 R16, [R24] ;  /* 0x0000000018107984 */ /* 0x000e220000000c00 */
[----:B------:R-:W-:Y:S01]  /*1fa0*/  IADD3 R12, PT, PT, R58, 0x3, RZ ;  /* 0x000000033a0c7810 */ /* 0x000fe20007ffe0ff */
[----:B------:R-:W-:Y:S01]  /*1fb0*/  FADD R26, R26, R13 ;  /* 0x0000000d1a1a7221 */ /* 0x000fe20000000000 */
[----:B------:R-:W-:Y:S01]  /*1fc0*/  FADD R27, R27, R14 ;  /* 0x0000000e1b1b7221 */ /* 0x000fe20000000000 */
[----:B------:R2:W3:Y:S01]  /*1fd0*/  LDS.128 R20, [R24+0x200] ;  /* 0x0002000018147984 */ /* 0x0004e20000000c00 */
[----:B------:R-:W-:Y:S01]  /*1fe0*/  ISETP.NE.AND P3, PT, R12, R37, PT ;  /* 0x000000250c00720c */ /* 0x000fe20003f65270 */
[----:B------:R-:W-:Y:S01]  /*1ff0*/  FADD R60, R60, R15 ;  /* 0x0000000f3c3c7221 */ /* 0x000fe20000000000 */
[----:B--2---:R-:W-:-:S05]  /*2000*/  IADD3 R24, PT, PT, R58, 0x4, RZ ;  /* 0x000000043a187810 */ /* 0x004fca0007ffe0ff */
[----:B------:R-:W-:Y:S02]  /*2010*/  IMAD.MOV.U32 R58, RZ, RZ, R24 ;  /* 0x000000ffff3a7224 */ /* 0x000fe400078e0018 */
[----:B0-----:R-:W-:Y:S01]  /*2020*/  FADD R25, R25, R16 ;  /* 0x0000001019197221 */ /* 0x001fe20000000000 */
[----:B------:R-:W-:Y:S01]  /*2030*/  FADD R26, R26, R17 ;  /* 0x000000111a1a7221 */ /* 0x000fe20000000000 */
[----:B------:R-:W-:Y:S01]  /*2040*/  FADD R27, R27, R18 ;  /* 0x000000121b1b7221 */ /* 0x000fe20000000000 */
[----:B------:R-:W-:Y:S01]  /*2050*/  FADD R60, R60, R19 ;  /* 0x000000133c3c7221 */ /* 0x000fe20000000000 */
[----:B---3--:R-:W-:Y:S01]  /*2060*/  FADD R16, R25, R20 ;  /* 0x0000001419107221 */ /* 0x008fe20000000000 */
[----:B------:R-:W-:Y:S01]  /*2070*/  FADD R17, R26, R21 ;  /* 0x000000151a117221 */ /* 0x000fe20000000000 */
[----:B------:R-:W-:Y:S01]  /*2080*/  FADD R18, R27, R22 ;  /* 0x000000161b127221 */ /* 0x000fe20000000000 */
[----:B------:R-:W-:Y:S01]  /*2090*/  FADD R19, R60, R23 ;  /* 0x000000173c137221 */ /* 0x000fe20000000000 */
[----:B------:R-:W-:Y:S06]  /*20a0*/  @P3 BRA `(.L_x_21) ;  /* 0xfffffffc00443947 */ /* 0x000fec000383ffff */
.L_x_20:
[----:B------:R-:W-:-:S04]  /*20b0*/  IADD3 R26, PT, PT, R2, -0x1, RZ ;  /* 0xffffffff021a7810 */ /* 0x000fc80007ffe0ff */
[----:B------:R-:W-:-:S13]  /*20c0*/  LOP3.LUT P3, RZ, R26, 0x3, RZ, 0xc0, !PT ;  /* 0x000000031aff7812 */ /* 0x000fda000786c0ff */
[----:B------:R-:W-:Y:S05]  /*20d0*/  @!P3 BRA `(.L_x_19) ;  /* 0x000000000094b947 */ /* 0x000fea0003800000 */
[C---:B------:R-:W-:Y:S02]  /*20e0*/  LEA R25, R24.reuse, R41, 0x9 ;  /* 0x0000002918197211 */ /* 0x040fe400078e48ff */
[----:B------:R-:W-:Y:S02]  /*20f0*/  LEA R24, R24, R39, 0x9 ;  /* 0x0000002718187211 */ /* 0x000fe400078e48ff */
[----:B------:R-:W-:Y:S01]  /*2100*/  LOP3.LUT R26, R26, 0x3, RZ, 0xc0, !PT ;  /* 0x000000031a1a7812 */ /* 0x000fe200078ec0ff */
[----:B------:R-:W0:Y:S03]  /*2110*/  LDS.128 R12, [R25+-0x200] ;  /* 0xfffe0000190c7984 */ /* 0x000e260000000c00 */
[----:B------:R-:W-:Y:S01]  /*2120*/  ISETP.NE.AND P3, PT, R26, 0x1, PT ;  /* 0x000000011a00780c */ /* 0x000fe20003f65270 */
[----:B------:R-:W2:Y:S01]  /*2130*/  LDS.128 R20, [R24+-0x400] ;  /* 0xfffc000018147984 */ /* 0x000ea20000000c00 */
[----:B0-----:R-:W-:Y:S01]  /*2140*/  FADD R4, R4, R12 ;  /* 0x0000000c04047221 */ /* 0x001fe20000000000 */
[----:B------:R-:W-:Y:S01]  /*2150*/  FADD R5, R5, R13 ;  /* 0x0000000d05057221 */ /* 0x000fe20000000000 */
[----:B------:R-:W-:Y:S01]  /*2160*/  FADD R6, R6, R14 ;  /* 0x0000000e06067221 */ /* 0x000fe20000000000 */
[----:B------:R-:W-:Y:S01]  /*2170*/  FADD R7, R7, R15 ;  /* 0x0000000f07077221 */ /* 0x000fe20000000000 */
[----:B--2---:R-:W-:Y:S01]  /*2180*/  FADD R16, R16, R20 ;  /* 0x0000001410107221 */ /* 0x004fe20000000000 */
[----:B------:R-:W-:Y:S01]  /*2190*/  FADD R17, R17, R21 ;  /* 0x0000001511117221 */ /* 0x000fe20000000000 */
[----:B------:R-:W-:Y:S01]  /*21a0*/  FADD R18, R18, R22 ;  /* 0x0000001612127221 */ /* 0x000fe20000000000 */
[----:B------:R-:W-:-:S04]  /*21b0*/  FADD R19, R19, R23 ;  /* 0x0000001713137221 */ /* 0x000fc80000000000 */
[----:B------:R-:W-:Y:S05]  /*21c0*/  @!P3 BRA `(.L_x_19) ;  /* 0x000000000058b947 */ /* 0x000fea0003800000 */
[----:B------:R-:W0:Y:S01]  /*21d0*/  LDS.128 R12, [R25] ;  /* 0x00000000190c7984 */ /* 0x000e220000000c00 */
[----:B------:R-:W-:-:S03]  /*21e0*/  ISETP.NE.AND P3, PT, R26, 0x2, PT ;  /* 0x000000021a00780c */ /* 0x000fc60003f65270 */
        /* <DEDUP_REMOVED lines=8> */
[----:B------:R-:W-:Y:S02]  /*2270*/  FADD R19, R19, R23 ;  /* 0x0000001713137221 */ /* 0x000fe40000000000 */
[----:B------:R-:W-:Y:S05]  /*2280*/  @!P3 BRA `(.L_x_19) ;  /* 0x000000000028b947 */ /* 0x000fea0003800000 */
[----:B------:R-:W0:Y:S04]  /*2290*/  LDS.128 R12, [R25+0x200] ;  /* 0x00020000190c7984 */ /* 0x000e280000000c00 */
[----:B------:R-:W2:Y:S01]  /*22a0*/  LDS.128 R20, [R24] ;  /* 0x0000000018147984 */ /* 0x000ea20000000c00 */
[----:B0-----:R-:W-:Y:S01]  /*22b0*/  FADD R4, R4, R12 ;  /* 0x0000000c04047221 */ /* 0x001fe20000000000 */
[----:B------:R-:W-:Y:S01]  /*22c0*/  FADD R5, R5, R13 ;  /* 0x0000000d05057221 */ /* 0x000fe20000000000 */
[----:B------:R-:W-:Y:S01]  /*22d0*/  FADD R6, R6, R14 ;  /* 0x0000000e06067221 */ /* 0x000fe20000000000 */
[----:B------:R-:W-:Y:S01]  /*22e0*/  FADD R7, R7, R15 ;  /* 0x0000000f07077221 */ /* 0x000fe20000000000 */
[----:B--2---:R-:W-:Y:S01]  /*22f0*/  FADD R16, R16, R20 ;  /* 0x0000001410107221 */ /* 0x004fe20000000000 */
[----:B------:R-:W-:Y:S01]  /*2300*/  FADD R17, R17, R21 ;  /* 0x0000001511117221 */ /* 0x000fe20000000000 */
[----:B------:R-:W-:Y:S01]  /*2310*/  FADD R18, R18, R22 ;  /* 0x0000001612127221 */ /* 0x000fe20000000000 */
[----:B------:R-:W-:-:S07]  /*2320*/  FADD R19, R19, R23 ;  /* 0x0000001713137221 */ /* 0x000fce0000000000 */
.L_x_19:
[----:B------:R-:W-:Y:S05]  /*2330*/  BSYNC.RECONVERGENT B0 ;  /* 0x0000000000007941 */ /* 0x000fea0003800200 */
.L_x_18:
[----:B------:R-:W-:Y:S01]  /*2340*/  BAR.SYNC.DEFER_BLOCKING 0x0 ;  /* 0x0000000000007b1d */ /* 0x000fe20000010000 */
[----:B------:R-:W-:Y:S01]  /*2350*/  ISETP.GT.U32.AND P3, PT, R8, 0x1f, PT ;  /* 0x0000001f0800780c */ /* 0x000fe20003f64070 */
[----:B------:R-:W-:Y:S01]  /*2360*/  IMAD.U32 R57, R57, 0x10000, RZ ;  /* 0x0001000039397824 */ /* 0x000fe200078e00ff */
[----:B------:R-:W-:-:S03]  /*2370*/  SHF.L.U32 R56, R56, 0x10, RZ ;  /* 0x0000001038387819 */ /* 0x000fc600000006ff */
[----:B------:R-:W-:Y:S08]  /*2380*/  BSSY.RECONVERGENT B0, `(.L_x_22) ;  /* 0x0000013000007945 */ /* 0x000ff00003800200 */
[----:B------:R-:W-:Y:S05]  /*2390*/  @P3 BRA `(.L_x_23) ;  /* 0x0000000000443947 */ /* 0x000fea0003800000 */
[----:B------:R-:W2:Y:S01]  /*23a0*/  S2UR UR7, SR_CgaCtaId ;  /* 0x00000000000779c3 */ /* 0x000ea20000008800 */
[----:B------:R-:W-:Y:S01]  /*23b0*/  UMOV UR5, 0x400 ;  /* 0x0000040000057882 */ /* 0x000fe20000000000 */
[----:B------:R-:W-:-:S05]  /*23c0*/  LEA R24, R47, UR14, 0x2 ;  /* 0x0000000e2f187c11 */ /* 0x000fca000f8e10ff */
[----:B------:R-:W3:Y:S01]  /*23d0*/  LDS.128 R20, [R24] ;  /* 0x0000000018147984 */ /* 0x000ee20000000c00 */
[----:B--2---:R-:W-:-:S06]  /*23e0*/  ULEA UR5, UR7, UR5, 0x18 ;  /* 0x0000000507057291 */ /* 0x004fcc000f8ec0ff */
[----:B------:R-:W-:-:S05]  /*23f0*/  LEA R25, R47, UR5, 0x2 ;  /* 0x000000052f197c11 */ /* 0x000fca000f8e10ff */
[----:B------:R-:W2:Y:S01]  /*2400*/  LDS.128 R12, [R25] ;  /* 0x00000000190c7984 */ /* 0x000ea20000000c00 */
[----:B---3--:R-:W-:Y:S01]  /*2410*/  FADD R20, R20, R16 ;  /* 0x0000001014147221 */ /* 0x008fe20000000000 */
[----:B------:R-:W-:Y:S01]  /*2420*/  FADD R21, R21, R17 ;  /* 0x0000001115157221 */ /* 0x000fe20000000000 */
[----:B------:R-:W-:Y:S01]  /*2430*/  FADD R22, R22, R18 ;  /* 0x0000001216167221 */ /* 0x000fe20000000000 */
[----:B------:R-:W-:Y:S01]  /*2440*/  FADD R23, R23, R19 ;  /* 0x0000001317177221 */ /* 0x000fe20000000000 */
[----:B--2---:R-:W-:Y:S01]  /*2450*/  FADD R12, R12, R4 ;  /* 0x000000040c0c7221 */ /* 0x004fe20000000000 */
[----:B------:R-:W-:Y:S01]  /*2460*/  FADD R13, R13, R5 ;  /* 0x000000050d0d7221 */ /* 0x000fe20000000000 */
[----:B------:R-:W-:Y:S01]  /*2470*/  FADD R14, R14, R6 ;  /* 0x000000060e0e7221 */ /* 0x000fe20000000000 */
[----:B------:R-:W-:-:S05]  /*2480*/  FADD R15, R15, R7 ;  /* 0x000000070f0f7221 */ /* 0x000fca0000000000 */
[----:B------:R2:W-:Y:S04]  /*2490*/  STS.128 [R25], R12 ;  /* 0x0000000c19007388 */ /* 0x0005e80000000c00 */
[----:B------:R2:W-:Y:S02]  /*24a0*/  STS.128 [R24], R20 ;  /* 0x0000001418007388 */ /* 0x0005e40000000c00 */
.L_x_23:
[----:B------:R-:W-:Y:S05]  /*24b0*/  BSYNC.RECONVERGENT B0 ;  /* 0x0000000000007941 */ /* 0x000fea0003800200 */
.L_x_22:
[----:B--2---:R-:W-:Y:S01]  /*24c0*/  SHF.L.U32 R12, R35, 0x10, RZ ;  /* 0x00000010230c7819 */ /* 0x004fe200000006ff */
[----:B------:R-:W-:Y:S01]  /*24d0*/  FADD R13, -R45, R56 ;  /* 0x000000382d0d7221 */ /* 0x000fe20000000100 */
[----:B------:R-:W-:Y:S01]  /*24e0*/  SHF.L.U32 R14, R53, 0x10, RZ ;  /* 0x00000010350e7819 */ /* 0x000fe200000006ff */
[----:B0-----:R-:W-:Y:S01]  /*24f0*/  IMAD.U32 R6, R30, 0x10000, RZ ;  /* 0x000100001e067824 */ /* 0x001fe200078e00ff */
[----:B------:R-:W-:Y:S01]  /*2500*/  SHF.L.U32 R16, R55, 0x10, RZ ;  /* 0x0000001037107819 */ /* 0x000fe200000006ff */
[C---:B------:R-:W-:Y:S01]  /*2510*/  FADD R15, -R45.reuse, R12 ;  /* 0x0000000c2d0f7221 */ /* 0x040fe20000000100 */
[----:B------:R-:W-:Y:S01]  /*2520*/  SHF.L.U32 R4, R32, 0x10, RZ ;  /* 0x0000001020047819 */ /* 0x000fe200000006ff */
[----:B------:R-:W-:Y:S01]  /*2530*/  FADD R19, -R45, R14 ;  /* 0x0000000e2d137221 */ /* 0x000fe20000000100 */
[----:B------:R-:W-:Y:S01]  /*2540*/  SHF.L.U32 R5, R29, 0x10, RZ ;  /* 0x000000101d057819 */ /* 0x000fe200000006ff */
[----:B------:R-:W-:Y:S01]  /*2550*/  FADD R23, -R45, R16 ;  /* 0x000000102d177221 */ /* 0x000fe20000000100 */
[----:B------:R-:W-:Y:S01]  /*2560*/  SHF.L.U32 R7, R28, 0x10, RZ ;  /* 0x000000101c077819 */ /* 0x000fe200000006ff */
[C---:B------:R-:W-:Y:S01]  /*2570*/  FMUL R17, R44.reuse, R13 ;  /* 0x0000000d2c117220 */ /* 0x040fe20000400000 */
[----:B------:R-:W-:Y:S01]  /*2580*/  SHF.L.U32 R18, R31, 0x10, RZ ;  /* 0x000000101f127819 */ /* 0x000fe200000006ff */
[C---:B------:R-:W-:Y:S01]  /*2590*/  FMUL R16, R44.reuse, R15 ;  /* 0x0000000f2c107220 */ /* 0x040fe20000400000 */
[----:B------:R-:W-:Y:S01]  /*25a0*/  SHF.L.U32 R33, R33, 0x10, RZ ;  /* 0x0000001021217819 */ /* 0x000fe200000006ff */
[----:B------:R-:W-:Y:S01]  /*25b0*/  FMUL R21, R44, R19 ;  /* 0x000000132c157220 */ /* 0x000fe20000400000 */
[----:B------:R-:W-:Y:S01]  /*25c0*/  SHF.L.U32 R34, R34, 0x10, RZ ;  /* 0x0000001022227819 */ /* 0x000fe200000006ff */
        /* <DEDUP_REMOVED lines=26> */
[----:B------:R-:W-:-:S04]  /*2770*/  IADD3 R16, PT, PT, R2, -0x2, RZ ;  /* 0xfffffffe02107810 */ /* 0x000fc80007ffe0ff */
[----:B------:R-:W-:Y:S01]  /*2780*/  ISETP.GE.U32.AND P1, PT, R16, 0x3, PT ;  /* 0x000000031000780c */ /* 0x000fe20003f26070 */
[----:B------:R-:W-:-:S12]  /*2790*/  IMAD.MOV.U32 R16, RZ, RZ, 0x1 ;  /* 0x00000001ff107424 */ /* 0x000fd800078e00ff */
[----:B------:R-:W-:Y:S05]  /*27a0*/  @!P1 BRA `(.L_x_26) ;  /* 0x0000000000c09947 */ /* 0x000fea0003800000 */
[----:B------:R-:W-:-:S07]  /*27b0*/  MOV R60, 0x1 ;  /* 0x00000001003c7802 */ /* 0x000fce0000000f00 */
.L_x_27:
[C---:B------:R-:W-:Y:S02]  /*27c0*/  LEA R32, R60.reuse, R41, 0x9 ;  /* 0x000000293c207211 */ /* 0x040fe400078e48ff */
[----:B------:R-:W-:-:S03]  /*27d0*/  LEA R57, R60, R39, 0x9 ;  /* 0x000000273c397211 */ /* 0x000fc600078e48ff */
[----:B------:R-:W2:Y:S04]  /*27e0*/  LDS.128 R20, [R32+-0x200] ;  /* 0xfffe000020147984 */ /* 0x000ea80000000c00 */
[----:B------:R-:W3:Y:S04]  /*27f0*/  LDS.128 R24, [R32] ;  /* 0x0000000020187984 */ /* 0x000ee80000000c00 */
[----:B------:R-:W4:Y:S04]  /*2800*/  LDS.128 R28, [R32+0x200] ;  /* 0x00020000201c7984 */ /* 0x000f280000000c00 */
[----:B------:R-:W5:Y:S01]  /*2810*/  LDS.128 R16, [R32+0x400] ;  /* 0x0004000020107984 */ /* 0x000f620000000c00 */
[----:B--2---:R-:W-:Y:S01]  /*2820*/  FADD R33, R20, R4 ;  /* 0x0000000414217221 */ /* 0x004fe20000000000 */
[----:B0-----:R-:W-:Y:S01]  /*2830*/  FADD R4, R21, R5 ;  /* 0x0000000515047221 */ /* 0x001fe20000000000 */
[----:B------:R-:W-:Y:S01]  /*2840*/  FADD R5, R22, R6 ;  /* 0x0000000616057221 */ /* 0x000fe20000000000 */
[----:B------:R-:W-:Y:S01]  /*2850*/  FADD R6, R23, R7 ;  /* 0x0000000717067221 */ /* 0x000fe20000000000 */
[----:B---3--:R-:W-:Y:S01]  /*2860*/  FADD R33, R33, R24 ;  /* 0x0000001821217221 */ /* 0x008fe20000000000 */
[----:B------:R-:W0:Y:S01]  /*2870*/  LDS.128 R20, [R57+-0x400] ;  /* 0xfffc000039147984 */ /* 0x000e220000000c00 */
[----:B------:R-:W-:Y:S01]  /*2880*/  FADD R4, R4, R25 ;  /* 0x0000001904047221 */ /* 0x000fe20000000000 */
[----:B------:R-:W-:Y:S01]  /*2890*/  FADD R7, R5, R26 ;  /* 0x0000001a05077221 */ /* 0x000fe20000000000 */
[----:B------:R-:W-:Y:S01]  /*28a0*/  FADD R34, R6, R27 ;  /* 0x0000001b06227221 */ /* 0x000fe20000000000 */
[----:B----4-:R-:W-:Y:S01]  /*28b0*/  FADD R5, R33, R28 ;  /* 0x0000001c21057221 */ /* 0x010fe20000000000 */
[----:B------:R-:W2:Y:S01]  /*28c0*/  LDS.128 R24, [R57+-0x200] ;  /* 0xfffe000039187984 */ /* 0x000ea20000000c00 */
[----:B------:R-:W-:Y:S01]  /*28d0*/  FADD R6, R4, R29 ;  /* 0x0000001d04067221 */ /* 0x000fe20000000000 */
[----:B------:R-:W-:Y:S01]  /*28e0*/  FADD R7, R7, R30 ;  /* 0x0000001e07077221 */ /* 0x000fe20000000000 */
[----:B------:R-:W-:Y:S01]  /*28f0*/  FADD R59, R34, R31 ;  /* 0x0000001f223b7221 */ /* 0x000fe20000000000 */
[----:B-----5:R-:W-:Y:S01]  /*2900*/  FADD R4, R5, R16 ;  /* 0x0000001005047221 */ /* 0x020fe20000000000 */
[----:B------:R-:W3:Y:S01]  /*2910*/  LDS.128 R28, [R57] ;  /* 0x00000000391c7984 */ /* 0x000ee20000000c00 */
[----:B------:R-:W-:Y:S01]  /*2920*/  IADD3 R16, PT, PT, R60, 0x3, RZ ;  /* 0x000000033c107810 */ /* 0x000fe20007ffe0ff */
[----:B------:R-:W-:Y:S01]  /*2930*/  FADD R5, R6, R17 ;  /* 0x0000001106057221 */ /* 0x000fe20000000000 */
[----:B------:R-:W-:Y:S01]  /*2940*/  FADD R6, R7, R18 ;  /* 0x0000001207067221 */ /* 0x000fe20000000000 */
[----:B------:R-:W4:Y:S01]  /*2950*/  LDS.128 R32, [R57+0x200] ;  /* 0x0002000039207984 */ /* 0x000f220000000c00 */
[----:B------:R-:W-:Y:S01]  /*2960*/  ISETP.NE.AND P1, PT, R16, R37, PT ;  /* 0x000000251000720c */ /* 0x000fe20003f25270 */
[----:B------:R-:W-:Y:S01]  /*2970*/  FADD R7, R59, R19 ;  /* 0x000000133b077221 */ /* 0x000fe20000000000 */
[----:B------:R-:W-:Y:S01]  /*2980*/  IADD3 R60, PT, PT, R60, 0x4, RZ ;  /* 0x000000043c3c7810 */ /* 0x000fe20007ffe0ff */
[----:B0-----:R-:W-:Y:S01]  /*2990*/  FADD R17, R20, R12 ;  /* 0x0000000c14117221 */ /* 0x001fe20000000000 */
[----:B------:R-:W-:Y:S01]  /*29a0*/  FADD R12, R21, R13 ;  /* 0x0000000d150c7221 */ /* 0x000fe20000000000 */
[----:B------:R-:W-:Y:S01]  /*29b0*/  FADD R13, R22, R14 ;  /* 0x0000000e160d7221 */ /* 0x000fe20000000000 */
[----:B------:R-:W-:Y:S01]  /*29c0*/  FADD R14, R23, R15 ;  /* 0x0000000f170e7221 */ /* 0x000fe20000000000 */
[----:B--2---:R-:W-:-:S02]  /*29d0*/  FADD R17, R17, R24 ;  /* 0x0000001811117221 */ /* 0x004fc40000000000 */
[----:B------:R-:W-:Y:S01]  /*29e0*/  FADD R13, R13, R26 ;  /* 0x0000001a0d0d7221 */ /* 0x000fe20000000000 */
[----:B------:R-:W-:Y:S01]  /*29f0*/  FADD R12, R12, R25 ;  /* 0x000000190c0c7221 */ /* 0x000fe20000000000 */
[----:B------:R-:W-:Y:S02]  /*2a00*/  FADD R14, R14, R27 ;  /* 0x0000001b0e0e7221 */ /* 0x000fe40000000000 */
[----:B---3--:R-:W-:Y:S01]  /*2a10*/  FADD R15, R13, R30 ;  /* 0x0000001e0d0f7221 */ /* 0x008fe20000000000 */
[----:B------:R-:W-:Y:S01]  /*2a20*/  FADD R17, R17, R28 ;  /* 0x0000001c11117221 */ /* 0x000fe20000000000 */
[----:B------:R-:W-:Y:S01]  /*2a30*/  FADD R16, R12, R29 ;  /* 0x0000001d0c107221 */ /* 0x000fe20000000000 */
[----:B------:R-:W-:Y:S01]  /*2a40*/  FADD R18, R14, R31 ;  /* 0x0000001f0e127221 */ /* 0x000fe20000000000 */
[----:B----4-:R-:W-:Y:S01]  /*2a50*/  FADD R14, R15, R34 ;  /* 0x000000220f0e7221 */ /* 0x010fe20000000000 */
[----:B------:R-:W-:Y:S01]  /*2a60*/  FADD R12, R17, R32 ;  /* 0x00000020110c7221 */ /* 0x000fe20000000000 */
[----:B------:R-:W-:Y:S01]  /*2a70*/  FADD R13, R16, R33 ;  /* 0x00000021100d7221 */ /* 0x000fe20000000000 */
[----:B------:R-:W-:Y:S01]  /*2a80*/  FADD R15, R18, R35 ;  /* 0x00000023120f7221 */ /* 0x000fe20000000000 */
[----:B------:R-:W-:Y:S06]  /*2a90*/  @P1 BRA `(.L_x_27) ;  /* 0xfffffffc00481947 */ /* 0x000fec000383ffff */
[----:B------:R-:W-:-:S07]  /*2aa0*/  IMAD.MOV.U32 R16, RZ, RZ, R60 ;  /* 0x000000ffff107224 */ /* 0x000fce00078e003c */
.L_x_26:
[----:B------:R-:W-:-:S04]  /*2ab0*/  IADD3 R24, PT, PT, R2, -0x1, RZ ;  /* 0xffffffff02187810 */ /* 0x000fc80007ffe0ff */
[----:B------:R-:W-:-:S13]  /*2ac0*/  LOP3.LUT P1, R24, R24, 0x3, RZ, 0xc0, !PT ;  /* 0x0000000318187812 */ /* 0x000fda000782c0ff */
[----:B------:R-:W-:Y:S05]  /*2ad0*/  @!P1 BRA `(.L_x_25) ;  /* 0x0000000000909947 */ /* 0x000fea0003800000 */
[C---:B------:R-:W-:Y:S02]  /*2ae0*/  LEA R25, R16.reuse, R41, 0x9 ;  /* 0x0000002910197211 */ /* 0x040fe400078e48ff */
[----:B------:R-:W-:Y:S02]  /*2af0*/  LEA R26, R16, R39, 0x9 ;  /* 0x00000027101a7211 */ /* 0x000fe400078e48ff */
[----:B------:R-:W-:Y:S01]  /*2b00*/  ISETP.NE.AND P1, PT, R24, 0x1, PT ;  /* 0x000000011800780c */ /* 0x000fe20003f25270 */
[----:B------:R-:W0:Y:S04]  /*2b10*/  LDS.128 R16, [R25+-0x200] ;  /* 0xfffe000019107984 */ /* 0x000e280000000c00 */
        /* <DEDUP_REMOVED lines=9> */
[----:B------:R-:W-:Y:S06]  /*2bb0*/  @!P1 BRA `(.L_x_25) ;  /* 0x0000000000589947 */ /* 0x000fec0003800000 */
        /* <DEDUP_REMOVED lines=22> */
.L_x_25:
[----:B------:R-:W-:Y:S05]  /*2d20*/  BSYNC.RECONVERGENT B0 ;  /* 0x0000000000007941 */ /* 0x000fea0003800200 */
.L_x_24:
[----:B------:R-:W-:Y:S01]  /*2d30*/  BAR.SYNC.DEFER_BLOCKING 0x0 ;  /* 0x0000000000007b1d */ /* 0x000fe20000010000 */
[----:B------:R-:W-:-:S05]  /*2d40*/  ISETP.GE.AND P1, PT, R47, R54, PT ;  /* 0x000000362f00720c */ /* 0x000fca0003f26270 */
[----:B------:R-:W-:Y:S04]  /*2d50*/  BSSY.RECONVERGENT B0, `(.L_x_28) ;  /* 0x0000013000007945 */ /* 0x000fe80003800200 */
[----:B------:R-:W-:Y:S05]  /*2d60*/  @P3 BRA `(.L_x_29) ;  /* 0x0000000000443947 */ /* 0x000fea0003800000 */
[----:B------:R-:W2:Y:S01]  /*2d70*/  S2UR UR7, SR_CgaCtaId ;  /* 0x00000000000779c3 */ /* 0x000ea20000008800 */
[----:B------:R-:W-:Y:S01]  /*2d80*/  UMOV UR5, 0x400 ;  /* 0x0000040000057882 */ /* 0x000fe20000000000 */
[----:B------:R-:W-:-:S05]  /*2d90*/  LEA R25, R47, UR14, 0x2 ;  /* 0x0000000e2f197c11 */ /* 0x000fca000f8e10ff */
[----:B------:R-:W3:Y:S01]  /*2da0*/  LDS.128 R20, [R25+0x10] ;  /* 0x0000100019147984 */ /* 0x000ee20000000c00 */
[----:B--2---:R-:W-:-:S06]  /*2db0*/  ULEA UR5, UR7, UR5, 0x18 ;  /* 0x0000000507057291 */ /* 0x004fcc000f8ec0ff */
[----:B------:R-:W-:-:S05]  /*2dc0*/  LEA R24, R47, UR5, 0x2 ;  /* 0x000000052f187c11 */ /* 0x000fca000f8e10ff */
[----:B------:R-:W2:Y:S01]  /*2dd0*/  LDS.128 R16, [R24+0x10] ;  /* 0x0000100018107984 */ /* 0x000ea20000000c00 */
        /* <DEDUP_REMOVED lines=8> */
[----:B------:R2:W-:Y:S04]  /*2e60*/  STS.128 [R24+0x10], R16 ;  /* 0x0000101018007388 */ /* 0x0005e80000000c00 */
[----:B------:R2:W-:Y:S02]  /*2e70*/  STS.128 [R25+0x10], R20 ;  /* 0x0000101419007388 */ /* 0x0005e40000000c00 */
.L_x_29:
[----:B------:R-:W-:Y:S05]  /*2e80*/  BSYNC.RECONVERGENT B0 ;  /* 0x0000000000007941 */ /* 0x000fea0003800200 */
.L_x_28:
[----:B------:R-:W-:Y:S04]  /*2e90*/  BSSY.RECONVERGENT B0, `(.L_x_30) ;  /* 0x000000c000007945 */ /* 0x000fe80003800200 */
[----:B------:R-:W-:Y:S05]  /*2ea0*/  @P1 BRA `(.L_x_31) ;  /* 0x0000000000281947 */ /* 0x000fea0003800000 */
[----:B------:R-:W3:Y:S01]  /*2eb0*/  LDCU.64 UR16, c[0x0][0x380] ;  /* 0x00007000ff1077ac */ /* 0x000ee20008000a00 */
[----:B------:R-:W-:Y:S02]  /*2ec0*/  IADD3 R47, P1, PT, R10, R47, RZ ;  /* 0x0000002f0a2f7210 */ /* 0x000fe40007f3e0ff */
[----:B0-----:R-:W-:Y:S02]  /*2ed0*/  F2FP.BF16.F32.PACK_AB R4, R51, R52 ;  /* 0x000000343304723e */ /* 0x001fe400000010ff */
[----:B------:R-:W-:Y:S02]  /*2ee0*/  IADD3.X R6, PT, PT, RZ, R36, RZ, P1, !PT ;  /* 0x00000024ff067210 */ /* 0x000fe40000ffe4ff */
[----:B------:R-:W-:Y:S02]  /*2ef0*/  F2FP.BF16.F32.PACK_AB R5, R49, R50 ;  /* 0x000000323105723e */ /* 0x000fe400000010ff */
[----:B------:R-:W-:Y:S02]  /*2f00*/  F2FP.BF16.F32.PACK_AB R7, R53, R56 ;  /* 0x000000383507723e */ /* 0x000fe400000010ff */
[----:B---3--:R-:W-:-:S04]  /*2f10*/  LEA R12, P1, R47, UR16, 0x1 ;  /* 0x000000102f0c7c11 */ /* 0x008fc8000f8208ff */
[----:B------:R-:W-:Y:S02]  /*2f20*/  LEA.HI.X R13, R47, UR17, R6, 0x1, P1 ;  /* 0x000000112f0d7c11 */ /* 0x000fe400088f0c06 */
[----:B------:R-:W-:-:S05]  /*2f30*/  F2FP.BF16.F32.PACK_AB R6, R55, R58 ;  /* 0x0000003a3706723e */ /* 0x000fca00000010ff */
[----:B------:R3:W-:Y:S02]  /*2f40*/  STG.E.128.STRONG.GPU desc[UR12][R12.64], R4 ;  /* 0x000000040c007986 */ /* 0x0007e4000c10fd0c */
.L_x_31:
[----:B------:R-:W-:Y:S05]  /*2f50*/  BSYNC.RECONVERGENT B0 ;  /* 0x0000000000007941 */ /* 0x000fea0003800200 */
.L_x_30:
[----:B------:R-:W-:Y:S05]  /*2f60*/  @P2 BRA `(.L_x_32) ;  /* 0xffffffe400a02947 */ /* 0x000fea000383ffff */
.L_x_15:
[----:B------:R-:W4:Y:S01]  /*2f70*/  LDCU UR5, c[0x0][0x3c8] ;  /* 0x00007900ff0577ac */ /* 0x000f220008000800 */
[----:B-1----:R-:W-:-:S05]  /*2f80*/  IMAD R40, R2, R11, R40 ;  /* 0x0000000b02287224 */ /* 0x002fca00078e0228 */
[----:B----4-:R-:W-:-:S13]  /*2f90*/  ISETP.GE.AND P1, PT, R40, UR5, PT ;  /* 0x0000000528007c0c */ /* 0x010fda000bf26270 */
[----:B------:R-:W-:Y:S05]  /*2fa0*/  @!P1 BRA `(.L_x_33) ;  /* 0xffffffd000f09947 */ /* 0x000fea000383ffff */
.L_x_3:
[----:B------:R-:W-:Y:S05]  /*2fb0*/  WARPSYNC.ALL ;  /* 0x0000000000007948 */ /* 0x000fea0003800000 */
[----:B------:R-:W4:Y:S01]  /*2fc0*/  LDC R50, c[0x0][0x3cc] ;  /* 0x0000f300ff327b82 */ /* 0x000f220000000800 */
[----:B------:R-:W0:Y:S01]  /*2fd0*/  LDCU.64 UR8, c[0x0][0x398] ;  /* 0x00007300ff0877ac */ /* 0x000e220008000a00 */
[----:B------:R-:W-:Y:S06]  /*2fe0*/  BSSY.RECONVERGENT B0, `(.L_x_34) ;  /* 0x000001e000007945 */ /* 0x000fec0003800200 */
[----:B------:R-:W-:Y:S01]  /*2ff0*/  BAR.SYNC.DEFER_BLOCKING 0x0 ;  /* 0x0000000000007b1d */ /* 0x000fe20000010000 */
[----:B------:R-:W-:-:S07]  /*3000*/  ISETP.NE.AND P0, PT, R8, RZ, PT ;  /* 0x000000ff0800720c */ /* 0x000fce0003f05270 */
[----:B------:R-:W2:Y:S01]  /*3010*/  LDC.64 R52, c[0x0][0x398] ;  /* 0x0000e600ff347b82 */ /* 0x000ea20000000a00 */
[----:B----4-:R-:W-:Y:S01]  /*3020*/  ISETP.GE.AND P1, PT, R3, R50, PT ;  /* 0x000000320300720c */ /* 0x010fe20003f26270 */
[----:B--2---:R-:W-:-:S12]  /*3030*/  IMAD.WIDE R52, R50, 0x4, R52 ;  /* 0x0000000432347825 */ /* 0x004fd800078e0234 */
[----:B0-----:R-:W-:Y:S05]  /*3040*/  @P1 BRA `(.L_x_35) ;  /* 0x00000000005c1947 */ /* 0x001fea0003800000 */
[----:B---3--:R-:W0:Y:S01]  /*3050*/  S2R R5, SR_CgaCtaId ;  /* 0x0000000000057919 */ /* 0x008e220000008800 */
[----:B------:R-:W2:Y:S01]  /*3060*/  S2UR UR5, SR_CTAID.X ;  /* 0x00000000000579c3 */ /* 0x000ea20000002500 */
[----:B------:R-:W-:Y:S02]  /*3070*/  MOV R4, 0x400 ;  /* 0x0000040000047802 */ /* 0x000fe40000000f00 */
[----:B------:R-:W-:Y:S01]  /*3080*/  MOV R21, R3 ;  /* 0x0000000300157202 */ /* 0x000fe20000000f00 */
[----:B--2---:R-:W-:Y:S01]  /*3090*/  IMAD R8, R50, UR5, RZ ;  /* 0x0000000532087c24 */ /* 0x004fe2000f8e02ff */
[----:B0-----:R-:W-:-:S07]  /*30a0*/  LEA R20, R5, R4, 0x18 ;  /* 0x0000000405147211 */ /* 0x001fce00078ec0ff */
.L_x_36:
[C---:B0-----:R-:W-:Y:S01]  /*30b0*/  IMAD R4, R21.reuse, 0x4, R20 ;  /* 0x0000000415047824 */ /* 0x041fe200078e0214 */
[----:B------:R-:W-:Y:S02]  /*30c0*/  LEA R12, R21, UR14, 0x2 ;  /* 0x0000000e150c7c11 */ /* 0x000fe4000f8e10ff */
[----:B------:R-:W-:-:S03]  /*30d0*/  LEA R23, P1, R8, R21, 0x1 ;  /* 0x0000001508177211 */ /* 0x000fc600078208ff */
[----:B------:R-:W0:Y:S01]  /*30e0*/  LDS.128 R4, [R4] ;  /* 0x0000000004047984 */ /* 0x000e220000000c00 */
[----:B------:R-:W-:Y:S02]  /*30f0*/  LEA.HI.X.SX32 R10, R21, RZ, 0x1, P1 ;  /* 0x000000ff150a7211 */ /* 0x000fe400008f0eff */
[C---:B------:R-:W-:Y:S01]  /*3100*/  SHF.L.U32 R19, R23.reuse, 0x2, RZ ;  /* 0x0000000217137819 */ /* 0x040fe200000006ff */
[----:B------:R-:W2:Y:S01]  /*3110*/  LDS.128 R12, [R12] ;  /* 0x000000000c0c7984 */ /* 0x000ea20000000c00 */
[----:B------:R-:W-:Y:S02]  /*3120*/  SHF.L.U64.HI R23, R23, 0x2, R10 ;  /* 0x0000000217177819 */ /* 0x000fe4000001020a */
[----:B------:R-:W-:Y:S02]  /*3130*/  IADD3 R16, P1, PT, R19, UR8, RZ ;  /* 0x0000000813107c10 */ /* 0x000fe4000ff3e0ff */
[----:B------:R-:W-:Y:S02]  /*3140*/  IADD3 R18, P2, PT, R52, R19, RZ ;  /* 0x0000001334127210 */ /* 0x000fe40007f5e0ff */
[----:B------:R-:W-:-:S02]  /*3150*/  IADD3.X R17, PT, PT, R23, UR9, RZ, P1, !PT ;  /* 0x0000000917117c10 */ /* 0x000fc40008ffe4ff */
[----:B------:R-:W-:Y:S02]  /*3160*/  IADD3.X R19, PT, PT, R53, R23, RZ, P2, !PT ;  /* 0x0000001735137210 */ /* 0x000fe400017fe4ff */
[----:B------:R-:W-:-:S04]  /*3170*/  LEA R21, R0, R21, 0x2 ;  /* 0x0000001500157211 */ /* 0x000fc800078e10ff */
[----:B------:R-:W-:Y:S01]  /*3180*/  ISETP.GE.AND P1, PT, R21, R50, PT ;  /* 0x000000321500720c */ /* 0x000fe20003f26270 */
[----:B0-----:R0:W-:Y:S04]  /*3190*/  STG.E.128 desc[UR12][R16.64+0x80], R4 ;  /* 0x0000800410007986 */ /* 0x0011e8000c101d0c */
[----:B--2---:R0:W-:Y:S08]  /*31a0*/  STG.E.128 desc[UR12][R18.64+0x80], R12 ;  /* 0x0000800c12007986 */ /* 0x0041f0000c101d0c */
[----:B------:R-:W-:Y:S05]  /*31b0*/  @!P1 BRA `(.L_x_36) ;  /* 0xfffffffc00bc9947 */ /* 0x000fea000383ffff */
.L_x_35:
[----:B------:R-:W-:Y:S05]  /*31c0*/  BSYNC.RECONVERGENT B0 ;  /* 0x0000000000007941 */ /* 0x000fea0003800200 */
.L_x_34:
[----:B------:R-:W-:Y:S06]  /*31d0*/  BAR.SYNC.DEFER_BLOCKING 0x0 ;  /* 0x0000000000007b1d */ /* 0x000fec0000010000 */
[----:B------:R-:W-:Y:S04]  /*31e0*/  BSSY.RECONVERGENT B0, `(.L_x_37) ;  /* 0x0000005000007945 */ /* 0x000fe80003800200 */
[----:B------:R-:W-:Y:S05]  /*31f0*/  @P0 BRA `(.L_x_38) ;  /* 0x00000000000c0947 */ /* 0x000fea0003800000 */
[----:B0--3--:R-:W1:Y:S02]  /*3200*/  LDC.64 R4, c[0x0][0x398] ;  /* 0x0000e600ff047b82 */ /* 0x009e640000000a00 */
[----:B-1----:R-:W2:Y:S04]  /*3210*/  ATOMG.E.INC.STRONG.GPU PT, R4, desc[UR12][R4.64], R11 ;  /* 0x8000000b040479a8 */ /* 0x002ea800099ef10c */
[----:B--2---:R2:W-:Y:S02]  /*3220*/  STS [UR4], R4 ;  /* 0x00000004ff007988 */ /* 0x0045e40008000804 */
.L_x_38:
[----:B------:R-:W-:Y:S05]  /*3230*/  BSYNC.RECONVERGENT B0 ;  /* 0x0000000000007941 */ /* 0x000fea0003800200 */
.L_x_37:
[----:B------:R-:W-:Y:S01]  /*3240*/  BAR.SYNC.DEFER_BLOCKING 0x0 ;  /* 0x0000000000007b1d */ /* 0x000fe20000010000 */
[----:B01-3--:R-:W-:-:S05]  /*3250*/  IADD3 R5, PT, PT, R11, -0x1, RZ ;  /* 0xffffffff0b057810 */ /* 0x00bfca0007ffe0ff */
[----:B--2---:R-:W0:Y:S02]  /*3260*/  LDS R4, [UR4] ;  /* 0x00000004ff047984 */ /* 0x004e240008000800 */
[----:B0-----:R-:W-:-:S13]  /*3270*/  ISETP.NE.AND P0, PT, R4, R5, PT ;  /* 0x000000050400720c */ /* 0x001fda0003f05270 */
[----:B------:R-:W-:Y:S05]  /*3280*/  @P0 EXIT ;  /* 0x000000000000094d */ /* 0x000fea0003800000 */
[----:B------:R-:W-:Y:S01]  /*3290*/  ISETP.GE.AND P0, PT, R3, R50, PT ;  /* 0x000000320300720c */ /* 0x000fe20003f06270 */
[----:B------:R-:W-:-:S12]  /*32a0*/  BSSY.RECONVERGENT B0, `(.L_x_39) ;  /* 0x000007e000007945 */ /* 0x000fd80003800200 */
[----:B------:R-:W-:Y:S05]  /*32b0*/  @P0 BRA `(.L_x_40) ;  /* 0x0000000400f00947 */ /* 0x000fea0003800000 */
[C---:B------:R-:W-:Y:S02]  /*32c0*/  LOP3.LUT R48, R11.reuse, 0xfffffffc, RZ, 0xc0, !PT ;  /* 0xfffffffc0b307812 */ /* 0x040fe400078ec0ff */
[----:B------:R-:W-:Y:S02]  /*32d0*/  SHF.L.U32 R50, R50, 0x1, RZ ;  /* 0x0000000132327819 */ /* 0x000fe400000006ff */
[C---:B------:R-:W-:Y:S01]  /*32e0*/  LOP3.LUT R8, R11.reuse, 0x3, RZ, 0xc0, !PT ;  /* 0x000000030b087812 */ /* 0x040fe200078ec0ff */
[----:B------:R-:W-:Y:S01]  /*32f0*/  IMAD.MOV R48, RZ, RZ, -R48 ;  /* 0x000000ffff307224 */ /* 0x000fe200078e0a30 */
[----:B------:R-:W-:-:S07]  /*3300*/  LOP3.LUT R10, R11, 0x7ffffffc, RZ, 0xc0, !PT ;  /* 0x7ffffffc0b0a7812 */ /* 0x000fce00078ec0ff */
.L_x_44:
[----:B------:R-:W-:Y:S01]  /*3310*/  ISETP.GE.U32.AND P0, PT, R11, 0x4, PT ;  /* 0x000000040b00780c */ /* 0x000fe20003f06070 */
[----:B------:R-:W-:Y:S01]  /*3320*/  HFMA2 R16, -RZ, RZ, 0, 0 ;  /* 0x00000000ff107431 */ /* 0x000fe200000001ff */
[----:B------:R-:W-:Y:S02]  /*3330*/  CS2R R6, SRZ ;  /* 0x0000000000067805 */ /* 0x000fe4000001ff00 */
[----:B------:R-:W-:Y:S02]  /*3340*/  CS2R R4, SRZ ;  /* 0x0000000000047805 */ /* 0x000fe4000001ff00 */
[----:B------:R-:W-:Y:S02]  /*3350*/  CS2R R14, SRZ ;  /* 0x00000000000e7805 */ /* 0x000fe4000001ff00 */
[----:B------:R-:W-:-:S05]  /*3360*/  CS2R R12, SRZ ;  /* 0x00000000000c7805 */ /* 0x000fca000001ff00 */
[----:B------:R-:W-:Y:S05]  /*3370*/  @!P0 BRA `(.L_x_41) ;  /* 0x0000000000e88947 */ /* 0x000fea0003800000 */
[----:B------:R-:W0:Y:S01]  /*3380*/  LDC R56, c[0x0][0x3cc] ;  /* 0x0000f300ff387b82 */ /* 0x000e220000000800 */
[----:B------:R-:W-:Y:S02]  /*3390*/  MOV R49, R3 ;  /* 0x0000000300317202 */ /* 0x000fe40000000f00 */
[----:B------:R-:W-:Y:S02]  /*33a0*/  MOV R51, R48 ;  /* 0x0000003000337202 */ /* 0x000fe40000000f00 */
[----:B------:R-:W-:-:S03]  /*33b0*/  MOV R7, RZ ;  /* 0x000000ff00077202 */ /* 0x000fc60000000f00 */
[----:B------:R-:W1:Y:S04]  /*33c0*/  LDC.64 R54, c[0x0][0x398] ;  /* 0x0000e600ff367b82 */ /* 0x000e680000000a00 */
.L_x_42:
[----:B-1----:R-:W-:-:S04]  /*33d0*/  IMAD.WIDE R16, R49, 0x4, R54 ;  /* 0x0000000431107825 */ /* 0x002fc800078e0236 */
[----:B------:R-:W-:-:S04]  /*33e0*/  IMAD.WIDE R32, R49, 0x4, R52 ;  /* 0x0000000431207825 */ /* 0x000fc800078e0234 */
[C---:B------:R-:W-:Y:S02]  /*33f0*/  IMAD.WIDE R20, R50.reuse, 0x4, R16 ;  /* 0x0000000432147825 */ /* 0x040fe400078e0210 */
[----:B------:R-:W2:Y:S02]  /*3400*/  LDG.E.128 R16, desc[UR12][R16.64+0x80] ;  /* 0x0000800c10107981 */ /* 0x000ea4000c1e1d00 */
[C---:B------:R-:W-:Y:S02]  /*3410*/  IMAD.WIDE R36, R50.reuse, 0x4, R32 ;  /* 0x0000000432247825 */ /* 0x040fe400078e0220 */
[----:B------:R-:W3:Y:S02]  /*3420*/  LDG.E.128 R32, desc[UR12][R32.64+0x80] ;  /* 0x0000800c20207981 */ /* 0x000ee4000c1e1d00 */
[C---:B------:R-:W-:Y:S02]  /*3430*/  IMAD.WIDE R24, R50.reuse, 0x4, R20 ;  /* 0x0000000432187825 */ /* 0x040fe400078e0214 */
[----:B------:R-:W4:Y:S02]  /*3440*/  LDG.E.128 R20, desc[UR12][R20.64+0x80] ;  /* 0x0000800c14147981 */ /* 0x000f24000c1e1d00 */
[----:B------:R-:W-:-:S02]  /*3450*/  IMAD.WIDE R40, R50, 0x4, R36 ;  /* 0x0000000432287825 */ /* 0x000fc400078e0224 */
[----:B------:R-:W4:Y:S02]  /*3460*/  LDG.E.128 R36, desc[UR12][R36.64+0x80] ;  /* 0x0000800c24247981 */ /* 0x000f24000c1e1d00 */
[C---:B------:R-:W-:Y:S02]  /*3470*/  IMAD.WIDE R28, R50.reuse, 0x4, R24 ;  /* 0x00000004321c7825 */ /* 0x040fe400078e0218 */
[----:B------:R-:W4:Y:S02]  /*3480*/  LDG.E.128 R24, desc[UR12][R24.64+0x80] ;  /* 0x0000800c18187981 */ /* 0x000f24000c1e1d00 */
[----:B-----5:R-:W-:Y:S02]  /*3490*/  IMAD.WIDE R44, R50, 0x4, R40 ;  /* 0x00000004322c7825 */ /* 0x020fe400078e0228 */
[----:B------:R-:W4:Y:S04]  /*34a0*/  LDG.E.128 R28, desc[UR12][R28.64+0x80] ;  /* 0x0000800c1c1c7981 */ /* 0x000f28000c1e1d00 */
[----:B------:R-:W4:Y:S04]  /*34b0*/  LDG.E.128 R40, desc[UR12][R40.64+0x80] ;  /* 0x0000800c28287981 */ /* 0x000f28000c1e1d00 */
[----:B------:R-:W4:Y:S01]  /*34c0*/  LDG.E.128 R44, desc[UR12][R44.64+0x80] ;  /* 0x0000800c2c2c7981 */ /* 0x000f22000c1e1d00 */
[----:B------:R-:W-:-:S04]  /*34d0*/  IADD3 R51, PT, PT, R51, 0x4, RZ ;  /* 0x0000000433337810 */ /* 0x000fc80007ffe0ff */
[----:B------:R-:W-:Y:S01]  /*34e0*/  ISETP.NE.AND P0, PT, R51, RZ, PT ;  /* 0x000000ff3300720c */ /* 0x000fe20003f05270 */
[----:B0-----:R-:W-:Y:S02]  /*34f0*/  IMAD R49, R56, 0x8, R49 ;  /* 0x0000000838317824 */ /* 0x001fe400078e0231 */
[----:B--2---:R-:W-:Y:S01]  /*3500*/  FADD R57, R16, R4 ;  /* 0x0000000410397221 */ /* 0x004fe20000000000 */
[----:B------:R-:W-:Y:S01]  /*3510*/  FADD R4, R17, R5 ;  /* 0x0000000511047221 */ /* 0x000fe20000000000 */
[----:B------:R-:W-:Y:S01]  /*3520*/  FADD R5, R18, R6 ;  /* 0x0000000612057221 */ /* 0x000fe20000000000 */
[----:B------:R-:W-:Y:S01]  /*3530*/  FADD R6, R19, R7 ;  /* 0x0000000713067221 */ /* 0x000fe20000000000 */
[----:B---3--:R-:W-:Y:S01]  /*3540*/  FADD R17, R32, R12 ;  /* 0x0000000c20117221 */ /* 0x008fe20000000000 */
[----:B------:R-:W-:Y:S01]  /*3550*/  FADD R12, R33, R13 ;  /* 0x0000000d210c7221 */ /* 0x000fe20000000000 */
[----:B------:R-:W-:Y:S01]  /*3560*/  FADD R13, R34, R14 ;  /* 0x0000000e220d7221 */ /* 0x000fe20000000000 */
[----:B----4-:R-:W-:Y:S01]  /*3570*/  FADD R5, R5, R22 ;  /* 0x0000001605057221 */ /* 0x010fe20000000000 */
[----:B------:R-:W-:Y:S01]  /*3580*/  FADD R4, R4, R21 ;  /* 0x0000001504047221 */ /* 0x000fe20000000000 */
        /* <DEDUP_REMOVED lines=23> */
[----:B------:R-:W-:Y:S06]  /*3700*/  @P0 BRA `(.L_x_42) ;  /* 0xfffffffc00300947 */ /* 0x000fec000383ffff */
[----:B------:R-:W-:-:S07]  /*3710*/  MOV R16, R10 ;  /* 0x0000000a00107202 */ /* 0x000fce0000000f00 */
.L_x_41:
[----:B------:R-:W-:-:S13]  /*3720*/  ISETP.NE.AND P0, PT, R8, RZ, PT ;  /* 0x000000ff0800720c */ /* 0x000fda0003f05270 */
[----:B------:R-:W-:Y:S05]  /*3730*/  @!P0 BRA `(.L_x_43) ;  /* 0x0000000000a48947 */ /* 0x000fea0003800000 */
[----:B------:R-:W0:Y:S01]  /*3740*/  LDC.64 R24, c[0x0][0x398] ;  /* 0x0000e600ff187b82 */ /* 0x000e220000000a00 */
[----:B------:R-:W-:-:S04]  /*3750*/  IMAD R27, R50, R16, R3 ;  /* 0x00000010321b7224 */ /* 0x000fc800078e0203 */
[----:B0-----:R-:W-:-:S04]  /*3760*/  IMAD.WIDE R24, R27, 0x4, R24 ;  /* 0x000000041b187825 */ /* 0x001fc800078e0218 */
[----:B------:R-:W-:Y:S01]  /*3770*/  IMAD.WIDE R26, R27, 0x4, R52 ;  /* 0x000000041b1a7825 */ /* 0x000fe200078e0234 */
[----:B------:R-:W2:Y:S04]  /*3780*/  LDG.E.128 R16, desc[UR12][R24.64+0x80] ;  /* 0x0000800c18107981 */ /* 0x000ea8000c1e1d00 */
[----:B------:R-:W3:Y:S01]  /*3790*/  LDG.E.128 R20, desc[UR12][R26.64+0x80] ;  /* 0x0000800c1a147981 */ /* 0x000ee2000c1e1d00 */
[----:B------:R-:W-:Y:S01]  /*37a0*/  ISETP.NE.AND P0, PT, R8, 0x1, PT ;  /* 0x000000010800780c */ /* 0x000fe20003f05270 */
[----:B--2---:R-:W-:Y:S01]  /*37b0*/  FADD R4, R4, R16 ;  /* 0x0000001004047221 */ /* 0x004fe20000000000 */
[----:B------:R-:W-:Y:S01]  /*37c0*/  FADD R5, R5, R17 ;  /* 0x0000001105057221 */ /* 0x000fe20000000000 */
[----:B------:R-:W-:Y:S01]  /*37d0*/  FADD R6, R6, R18 ;  /* 0x0000001206067221 */ /* 0x000fe20000000000 */
[----:B------:R-:W-:Y:S01]  /*37e0*/  FADD R7, R7, R19 ;  /* 0x0000001307077221 */ /* 0x000fe20000000000 */
[----:B---3--:R-:W-:Y:S01]  /*37f0*/  FADD R12, R12, R20 ;  /* 0x000000140c0c7221 */ /* 0x008fe20000000000 */
[----:B------:R-:W-:Y:S01]  /*3800*/  FADD R13, R13, R21 ;  /* 0x000000150d0d7221 */ /* 0x000fe20000000000 */
[----:B------:R-:W-:Y:S01]  /*3810*/  FADD R14, R14, R22 ;  /* 0x000000160e0e7221 */ /* 0x000fe20000000000 */
[----:B------:R-:W-:-:S05]  /*3820*/  FADD R15, R15, R23 ;  /* 0x000000170f0f7221 */ /* 0x000fca0000000000 */
[----:B------:R-:W-:Y:S05]  /*3830*/  @!P0 BRA `(.L_x_43) ;  /* 0x0000000000648947 */ /* 0x000fea0003800000 */
[----:B------:R-:W-:Y:S01]  /*3840*/  ISETP.NE.AND P0, PT, R8, 0x2, PT ;  /* 0x000000020800780c */ /* 0x000fe20003f05270 */
[----:B------:R-:W-:-:S04]  /*3850*/  IMAD.WIDE R16, R50, 0x4, R24 ;  /* 0x0000000432107825 */ /* 0x000fc800078e0218 */
[----:B------:R-:W-:-:S08]  /*3860*/  IMAD.WIDE R26, R50, 0x4, R26 ;  /* 0x00000004321a7825 */ /* 0x000fd000078e021a */
[C---:B------:R-:W-:Y:S02]  /*3870*/  @P0 IMAD.WIDE R20, R50.reuse, 0x4, R16 ;  /* 0x0000000432140825 */ /* 0x040fe400078e0210 */
[----:B------:R-:W2:Y:S02]  /*3880*/  LDG.E.128 R16, desc[UR12][R16.64+0x80] ;  /* 0x0000800c10107981 */ /* 0x000ea4000c1e1d00 */
[----:B------:R-:W-:Y:S02]  /*3890*/  @P0 IMAD.WIDE R28, R50, 0x4, R26 ;  /* 0x00000004321c0825 */ /* 0x000fe400078e021a */
[----:B------:R-:W3:Y:S04]  /*38a0*/  LDG.E.128 R24, desc[UR12][R26.64+0x80] ;  /* 0x0000800c1a187981 */ /* 0x000ee8000c1e1d00 */
[----:B------:R-:W4:Y:S04]  /*38b0*/  @P0 LDG.E.128 R20, desc[UR12][R20.64+0x80] ;  /* 0x0000800c14140981 */ /* 0x000f28000c1e1d00 */
[----:B------:R-:W4:Y:S01]  /*38c0*/  @P0 LDG.E.128 R28, desc[UR12][R28.64+0x80] ;  /* 0x0000800c1c1c0981 */ /* 0x000f22000c1e1d00 */
[----:B--2---:R-:W-:Y:S01]  /*38d0*/  FADD R4, R4, R16 ;  /* 0x0000001004047221 */ /* 0x004fe20000000000 */
[----:B------:R-:W-:Y:S01]  /*38e0*/  FADD R5, R5, R17 ;  /* 0x0000001105057221 */ /* 0x000fe20000000000 */
[----:B------:R-:W-:Y:S01]  /*38f0*/  FADD R6, R6, R18 ;  /* 0x0000001206067221 */ /* 0x000fe20000000000 */
[----:B------:R-:W-:Y:S01]  /*3900*/  FADD R7, R7, R19 ;  /* 0x0000001307077221 */ /* 0x000fe20000000000 */
[----:B---3--:R-:W-:Y:S01]  /*3910*/  FADD R12, R12, R24 ;  /* 0x000000180c0c7221 */ /* 0x008fe20000000000 */
[----:B------:R-:W-:Y:S01]  /*3920*/  FADD R13, R13, R25 ;  /* 0x000000190d0d7221 */ /* 0x000fe20000000000 */
[----:B------:R-:W-:Y:S01]  /*3930*/  FADD R14, R14, R26 ;  /* 0x0000001a0e0e7221 */ /* 0x000fe20000000000 */
[----:B------:R-:W-:Y:S01]  /*3940*/  FADD R15, R15, R27 ;  /* 0x0000001b0f0f7221 */ /* 0x000fe20000000000 */
[----:B----4-:R-:W-:Y:S01]  /*3950*/  @P0 FADD R4, R4, R20 ;  /* 0x0000001404040221 */ /* 0x010fe20000000000 */
[----:B------:R-:W-:Y:S01]  /*3960*/  @P0 FADD R5, R5, R21 ;  /* 0x0000001505050221 */ /* 0x000fe20000000000 */
[----:B------:R-:W-:Y:S01]  /*3970*/  @P0 FADD R6, R6, R22 ;  /* 0x0000001606060221 */ /* 0x000fe20000000000 */
[----:B------:R-:W-:Y:S01]  /*3980*/  @P0 FADD R7, R7, R23 ;  /* 0x0000001707070221 */ /* 0x000fe20000000000 */
[----:B------:R-:W-:Y:S01]  /*3990*/  @P0 FADD R12, R12, R28 ;  /* 0x0000001c0c0c0221 */ /* 0x000fe20000000000 */
[----:B------:R-:W-:Y:S01]  /*39a0*/  @P0 FADD R13, R13, R29 ;  /* 0x0000001d0d0d0221 */ /* 0x000fe20000000000 */
[----:B------:R-:W-:Y:S01]  /*39b0*/  @P0 FADD R14, R14, R30 ;  /* 0x0000001e0e0e0221 */ /* 0x000fe20000000000 */
[----:B------:R-:W-:-:S07]  /*39c0*/  @P0 FADD R15, R15, R31 ;  /* 0x0000001f0f0f0221 */ /* 0x000fce0000000000 */
.L_x_43:
[----:B------:R-:W0:Y:S01]  /*39d0*/  S2UR UR5, SR_CgaCtaId ;  /* 0x00000000000579c3 */ /* 0x000e220000008800 */
[----:B------:R-:W-:Y:S01]  /*39e0*/  UMOV UR4, 0x400 ;  /* 0x0000040000047882 */ /* 0x000fe20000000000 */
[C---:B------:R-:W-:Y:S01]  /*39f0*/  LEA R17, R3.reuse, UR14, 0x2 ;  /* 0x0000000e03117c11 */ /* 0x040fe2000f8e10ff */
[----:B0-----:R-:W-:Y:S01]  /*3a00*/  ULEA UR4, UR5, UR4, 0x18 ;  /* 0x0000000405047291 */ /* 0x001fe2000f8ec0ff */
[----:B------:R-:W0:Y:S05]  /*3a10*/  LDCU UR5, c[0x0][0x3cc] ;  /* 0x00007980ff0577ac */ /* 0x000e2a0008000800 */
[----:B------:R-:W-:Y:S02]  /*3a20*/  LEA R16, R3, UR4, 0x2 ;  /* 0x0000000403107c11 */ /* 0x000fe4000f8e10ff */
[----:B------:R-:W-:-:S03]  /*3a30*/  LEA R3, R0, R3, 0x2 ;  /* 0x0000000300037211 */ /* 0x000fc600078e10ff */
[----:B------:R1:W-:Y:S04]  /*3a40*/  STS.128 [R16], R4 ;  /* 0x0000000410007388 */ /* 0x0003e80000000c00 */
[----:B------:R1:W-:Y:S01]  /*3a50*/  STS.128 [R17], R12 ;  /* 0x0000000c11007388 */ /* 0x0003e20000000c00 */
[----:B0-----:R-:W-:-:S13]  /*3a60*/  ISETP.GE.AND P0, PT, R3, UR5, PT ;  /* 0x0000000503007c0c */ /* 0x001fda000bf06270 */
[----:B-1----:R-:W-:Y:S05]  /*3a70*/  @!P0 BRA `(.L_x_44) ;  /* 0xfffffff800248947 */ /* 0x002fea000383ffff */
.L_x_40:
[----:B------:R-:W-:Y:S05]  /*3a80*/  BSYNC.RECONVERGENT B0 ;  /* 0x0000000000007941 */ /* 0x000fea0003800200 */
.L_x_39:
[----:B------:R-:W-:Y:S01]  /*3a90*/  BAR.SYNC.DEFER_BLOCKING 0x0 ;  /* 0x0000000000007b1d */ /* 0x000fe20000010000 */
[----:B------:R-:W-:-:S13]  /*3aa0*/  ISETP.GE.AND P0, PT, R9, UR6, PT ;  /* 0x0000000609007c0c */ /* 0x000fda000bf06270 */
[----:B------:R-:W-:Y:S05]  /*3ab0*/  @P0 EXIT ;  /* 0x000000000000094d */ /* 0x000fea0003800000 */
[----:B------:R-:W0:Y:S01]  /*3ac0*/  S2R R0, SR_TID.X ;  /* 0x0000000000007919 */ /* 0x000e220000002100 */
[----:B------:R-:W1:Y:S01]  /*3ad0*/  S2UR UR5, SR_CgaCtaId ;  /* 0x00000000000579c3 */ /* 0x000e620000008800 */
[----:B------:R-:W-:Y:S01]  /*3ae0*/  UMOV UR4, 0x400 ;  /* 0x0000040000047882 */ /* 0x000fe20000000000 */
[----:B------:R-:W2:Y:S06]  /*3af0*/  LDCU UR7, c[0x0][0x3cc] ;  /* 0x00007980ff0777ac */ /* 0x000eac0008000800 */
[----:B------:R-:W3:Y:S08]  /*3b00*/  LDC.64 R10, c[0x0][0x390] ;  /* 0x0000e400ff0a7b82 */ /* 0x000ef00000000a00 */
[----:B------:R-:W4:Y:S01]  /*3b10*/  LDC.64 R12, c[0x0][0x388] ;  /* 0x0000e200ff0c7b82 */ /* 0x000f220000000a00 */
[----:B-1----:R-:W-:Y:S01]  /*3b20*/  ULEA UR4, UR5, UR4, 0x18 ;  /* 0x0000000405047291 */ /* 0x002fe2000f8ec0ff */
[----:B0-----:R-:W-:-:S04]  /*3b30*/  SHF.L.U32 R0, R0, 0x3, RZ ;  /* 0x0000000300007819 */ /* 0x001fc800000006ff */
[----:B--2---:R-:W-:-:S07]  /*3b40*/  LOP3.LUT R0, R0, 0xf8, RZ, 0xc0, !PT ;  /* 0x000000f800007812 */ /* 0x004fce00078ec0ff */
.L_x_45:
[----:B------:R-:W-:-:S04]  /*3b50*/  LEA R15, R9, R0, 0x8 ;  /* 0x00000000090f7211 */ /* 0x000fc800078e40ff */
[----:B------:R-:W-:-:S13]  /*3b60*/  ISETP.GE.AND P0, PT, R15, UR7, PT ;  /* 0x000000070f007c0c */ /* 0x000fda000bf06270 */
[----:B0-----:R-:W-:Y:S05]  /*3b70*/  @P0 EXIT ;  /* 0x000000000000094d */ /* 0x001fea0003800000 */
[C---:B------:R-:W-:Y:S02]  /*3b80*/  LEA R3, R15.reuse, UR4, 0x2 ;  /* 0x000000040f037c11 */ /* 0x040fe4000f8e10ff */
[----:B------:R-:W-:Y:S02]  /*3b90*/  LEA R8, R15, UR14, 0x2 ;  /* 0x0000000e0f087c11 */ /* 0x000fe4000f8e10ff */
[----:B------:R-:W-:Y:S01]  /*3ba0*/  IADD3 R9, PT, PT, R2, R9, RZ ;  /* 0x0000000902097210 */ /* 0x000fe20007ffe0ff */
[----:B------:R-:W0:Y:S03]  /*3bb0*/  LDS.128 R4, [R3] ;  /* 0x0000000003047984 */ /* 0x000e260000000c00 */
[----:B------:R-:W-:Y:S01]  /*3bc0*/  ISETP.GE.AND P0, PT, R9, UR6, PT ;  /* 0x0000000609007c0c */ /* 0x000fe2000bf06270 */
[----:B------:R-:W1:Y:S04]  /*3bd0*/  LDS.128 R20, [R3+0x10] ;  /* 0x0000100003147984 */ /* 0x000e680000000c00 */
[----:B------:R-:W2:Y:S04]  /*3be0*/  LDS.128 R16, [R8] ;  /* 0x0000000008107984 */ /* 0x000ea80000000c00 */
[----:B------:R-:W2:Y:S01]  /*3bf0*/  LDS.128 R24, [R8+0x10] ;  /* 0x0000100008187984 */ /* 0x000ea20000000c00 */
[----:B0-----:R-:W-:Y:S01]  /*3c00*/  F2FP.BF16.F32.PACK_AB R28, R5, R4 ;  /* 0x00000004051c723e */ /* 0x001fe200000010ff */
[----:B---3--:R-:W-:Y:S01]  /*3c10*/  IMAD.WIDE.U32 R4, R15, 0x2, R10 ;  /* 0x000000020f047825 */ /* 0x008fe200078e000a */
[----:B------:R-:W-:-:S02]  /*3c20*/  F2FP.BF16.F32.PACK_AB R29, R7, R6 ;  /* 0x00000006071d723e */ /* 0x000fc400000010ff */
[----:B-1----:R-:W-:Y:S01]  /*3c30*/  F2FP.BF16.F32.PACK_AB R31, R23, R22 ;  /* 0x00000016171f723e */ /* 0x002fe200000010ff */
[----:B----4-:R-:W-:Y:S01]  /*3c40*/  IMAD.WIDE.U32 R6, R15, 0x2, R12 ;  /* 0x000000020f067825 */ /* 0x010fe200078e000c */
[----:B------:R-:W-:Y:S02]  /*3c50*/  F2FP.BF16.F32.PACK_AB R30, R21, R20 ;  /* 0x00000014151e723e */ /* 0x000fe400000010ff */
[----:B--2---:R-:W-:Y:S02]  /*3c60*/  F2FP.BF16.F32.PACK_AB R21, R19, R18 ;  /* 0x000000121315723e */ /* 0x004fe400000010ff */
[----:B------:R-:W-:Y:S01]  /*3c70*/  F2FP.BF16.F32.PACK_AB R20, R17, R16 ;  /* 0x000000101114723e */ /* 0x000fe200000010ff */
[----:B------:R0:W-:Y:S01]  /*3c80*/  STG.E.128 desc[UR12][R4.64], R28 ;  /* 0x0000001c04007986 */ /* 0x0001e2000c101d0c */
[----:B------:R-:W-:Y:S02]  /*3c90*/  F2FP.BF16.F32.PACK_AB R23, R27, R26 ;  /* 0x0000001a1b17723e */ /* 0x000fe400000010ff */
[----:B------:R-:W-:-:S05]  /*3ca0*/  F2FP.BF16.F32.PACK_AB R22, R25, R24 ;  /* 0x000000181916723e */ /* 0x000fca00000010ff */
[----:B------:R0:W-:Y:S01]  /*3cb0*/  STG.E.128 desc[UR12][R6.64], R20 ;  /* 0x0000001406007986 */ /* 0x0001e2000c101d0c */
[----:B------:R-:W-:Y:S05]  /*3cc0*/  @!P0 BRA `(.L_x_45) ;  /* 0xfffffffc00a08947 */ /* 0x000fea000383ffff */
[----:B------:R-:W-:Y:S05]  /*3cd0*/  EXIT ;  /* 0x000000000000794d */ /* 0x000fea0003800000 */
.L_x_9:
[----:B------:R-:W-:Y:S01]  /*3ce0*/  HFMA2 R16, -RZ, RZ, 0, 9.5367431640625e-07 ;  /* 0x00000010ff107431 */ /* 0x000fe200000001ff */
[----:B------:R-:W-:Y:S01]  /*3cf0*/  BSSY B0, `(.L_x_46) ;  /* 0x0000007000007945 */ /* 0x000fe20003800000 */
[----:B------:R-:W-:Y:S01]  /*3d00*/  IMAD.MOV.U32 R15, RZ, RZ, R34 ;  /* 0x000000ffff0f7224 */ /* 0x000fe200078e0022 */
[----:B------:R-:W-:Y:S02]  /*3d10*/  MOV R17, 0x1f ;  /* 0x0000001f00117802 */ /* 0x000fe40000000f00 */
[----:B------:R-:W-:-:S07]  /*3d20*/  MOV R14, 0xffffffff ;  /* 0xffffffff000e7802 */ /* 0x000fce0000000f00 */
[----:B01---5:R-:W-:Y:S05]  /*3d30*/  WARPSYNC.COLLECTIVE R14, `(.L_x_47) ;  /* 0x000000000e087348 */ /* 0x023fea0003c00000 */
[----:B------:R2:W3:Y:S02]  /*3d40*/  SHFL.BFLY P1, R12, R15, R16, R17 ;  /* 0x0c0000100f0c7389 */ /* 0x0004e40000020011 */
[----:B0123-5:R-:W-:Y:S05]  /*3d50*/  ENDCOLLECTIVE ;  /* 0x000000000000791b */ /* 0x02ffea0003800000 */
.L_x_47:
[----:B------:R-:W-:Y:S05]  /*3d60*/  BSYNC B0 ;  /* 0x0000000000007941 */ /* 0x000fea0003800000 */
.L_x_46:
[----:B------:R-:W-:Y:S01]  /*3d70*/  MOV R5, R12 ;  /* 0x0000000c00057202 */ /* 0x000fe20000000f00 */
[----:B------:R-:W-:Y:S02]  /*3d80*/  HFMA2 R17, -RZ, RZ, 0, 1.847743988037109375e-06 ;  /* 0x0000001fff117431 */ /* 0x000fe400000001ff */
[----:B------:R-:W-:Y:S01]  /*3d90*/  IMAD.MOV.U32 R16, RZ, RZ, 0x8 ;  /* 0x00000008ff107424 */ /* 0x000fe200078e00ff */
[----:B------:R-:W-:Y:S01]  /*3da0*/  MOV R14, 0xffffffff ;  /* 0xffffffff000e7802 */ /* 0x000fe20000000f00 */
[----:B------:R-:W-:-:S05]  /*3db0*/  FADD R5, R5, R34 ;  /* 0x0000002205057221 */ /* 0x000fca0000000000 */
[----:B------:R-:W-:-:S07]  /*3dc0*/  MOV R15, R5 ;  /* 0x00000005000f7202 */ /* 0x000fce0000000f00 */
[----:B------:R-:W-:Y:S05]  /*3dd0*/  WARPSYNC.COLLECTIVE R14, `(.L_x_48) ;  /* 0x000000000e087348 */ /* 0x000fea0003c00000 */
[----:B------:R0:W1:Y:S02]  /*3de0*/  SHFL.BFLY P1, R12, R15, R16, R17 ;  /* 0x0c0000100f0c7389 */ /* 0x0000640000020011 */
[----:B01----:R-:W-:Y:S05]  /*3df0*/  ENDCOLLECTIVE ;  /* 0x000000000000791b */ /* 0x003fea0003800000 */
.L_x_48:
[----:B------:R-:W-:Y:S01]  /*3e00*/  HFMA2 R16, -RZ, RZ, 0, 2.384185791015625e-07 ;  /* 0x00000004ff107431 */ /* 0x000fe200000001ff */
[----:B------:R-:W-:-:S05]  /*3e10*/  MOV R4, R12 ;  /* 0x0000000c00047202 */ /* 0x000fca0000000f00 */
[----:B------:R-:W-:-:S05]  /*3e20*/  FADD R4, R5, R4 ;  /* 0x0000000405047221 */ /* 0x000fca0000000000 */
[----:B------:R-:W-:-:S07]  /*3e30*/  MOV R15, R4 ;  /* 0x00000004000f7202 */ /* 0x000fce0000000f00 */
[----:B------:R-:W-:Y:S05]  /*3e40*/  WARPSYNC.COLLECTIVE R14, `(.L_x_49) ;  /* 0x000000000e087348 */ /* 0x000fea0003c00000 */
[----:B------:R0:W1:Y:S02]  /*3e50*/  SHFL.BFLY P1, R12, R15, R16, R17 ;  /* 0x0c0000100f0c7389 */ /* 0x0000640000020011 */
[----:B01----:R-:W-:Y:S05]  /*3e60*/  ENDCOLLECTIVE ;  /* 0x000000000000791b */ /* 0x003fea0003800000 */
.L_x_49:
[----:B------:R-:W-:Y:S02]  /*3e70*/  HFMA2 R16, -RZ, RZ, 0, 1.1920928955078125e-07 ;  /* 0x00000002ff107431 */ /* 0x000fe400000001ff */
[----:B------:R-:W-:-:S04]  /*3e80*/  IMAD.MOV.U32 R7, RZ, RZ, R12 ;  /* 0x000000ffff077224 */ /* 0x000fc800078e000c */
[----:B------:R-:W-:-:S05]  /*3e90*/  FADD R7, R4, R7 ;  /* 0x0000000704077221 */ /* 0x000fca0000000000 */
[----:B------:R-:W-:-:S07]  /*3ea0*/  MOV R15, R7 ;  /* 0x00000007000f7202 */ /* 0x000fce0000000f00 */
[----:B------:R-:W-:Y:S05]  /*3eb0*/  WARPSYNC.COLLECTIVE R14, `(.L_x_50) ;  /* 0x000000000e087348 */ /* 0x000fea0003c00000 */
[----:B------:R0:W1:Y:S02]  /*3ec0*/  SHFL.BFLY P1, R12, R15, R16, R17 ;  /* 0x0c0000100f0c7389 */ /* 0x0000640000020011 */
[----:B01----:R-:W-:Y:S05]  /*3ed0*/  ENDCOLLECTIVE ;  /* 0x000000000000791b */ /* 0x003fea0003800000 */
.L_x_50:
[----:B------:R-:W-:Y:S01]  /*3ee0*/  HFMA2 R16, -RZ, RZ, 0, 5.9604644775390625e-08 ;  /* 0x00000001ff107431 */ /* 0x000fe200000001ff */
[----:B------:R-:W-:-:S05]  /*3ef0*/  MOV R6, R12 ;  /* 0x0000000c00067202 */ /* 0x000fca0000000f00 */
[----:B------:R-:W-:-:S05]  /*3f00*/  FADD R6, R7, R6 ;  /* 0x0000000607067221 */ /* 0x000fca0000000000 */
[----:B------:R-:W-:-:S07]  /*3f10*/  MOV R15, R6 ;  /* 0x00000006000f7202 */ /* 0x000fce0000000f00 */
[----:B------:R-:W-:Y:S05]  /*3f20*/  WARPSYNC.COLLECTIVE R14, `(.L_x_51) ;  /* 0x000000000e087348 */ /* 0x000fea0003c00000 */
[----:B------:R0:W1:Y:S02]  /*3f30*/  SHFL.BFLY P1, R12, R15, R16, R17 ;  /* 0x0c0000100f0c7389 */ /* 0x0000640000020011 */
[----:B01----:R-:W-:Y:S05]  /*3f40*/  ENDCOLLECTIVE ;  /* 0x000000000000791b */ /* 0x003fea0003800000 */
.L_x_51:
[----:B------:R-:W-:Y:S01]  /*3f50*/  IMAD.MOV.U32 R13, RZ, RZ, R12 ;  /* 0x000000ffff0d7224 */ /* 0x000fe200078e000c */
[----:B------:R-:W-:Y:S06]  /*3f60*/  BRA `(.L_x_52) ;  /* 0xffffffd000e87947 */ /* 0x000fec000383ffff */
.L_x_12:
[----:B------:R-:W-:Y:S01]  /*3f70*/  HFMA2 R16, -RZ, RZ, 0, 9.5367431640625e-07 ;  /* 0x00000010ff107431 */ /* 0x000fe200000001ff */
[----:B------:R-:W-:Y:S01]  /*3f80*/  BSSY B0, `(.L_x_53) ;  /* 0x0000007000007945 */ /* 0x000fe20003800000 */
[----:B------:R-:W-:Y:S02]  /*3f90*/  MOV R15, R33 ;  /* 0x00000021000f7202 */ /* 0x000fe40000000f00 */
[----:B------:R-:W-:Y:S02]  /*3fa0*/  MOV R17, 0x1f ;  /* 0x0000001f00117802 */ /* 0x000fe40000000f00 */
[----:B------:R-:W-:-:S07]  /*3fb0*/  MOV R14, 0xffffffff ;  /* 0xffffffff000e7802 */ /* 0x000fce0000000f00 */
[----:B-1---5:R-:W-:Y:S05]  /*3fc0*/  WARPSYNC.COLLECTIVE R14, `(.L_x_54) ;  /* 0x000000000e087348 */ /* 0x022fea0003c00000 */
[----:B------:R0:W2:Y:S02]  /*3fd0*/  SHFL.BFLY P1, R12, R15, R16, R17 ;  /* 0x0c0000100f0c7389 */ /* 0x0000a40000020011 */
[----:B012--5:R-:W-:Y:S05]  /*3fe0*/  ENDCOLLECTIVE ;  /* 0x000000000000791b */ /* 0x027fea0003800000 */
.L_x_54:
[----:B------:R-:W-:Y:S05]  /*3ff0*/  BSYNC B0 ;  /* 0x0000000000007941 */ /* 0x000fea0003800000 */
.L_x_53:
[----:B------:R-:W-:Y:S01]  /*4000*/  MOV R4, R12 ;  /* 0x0000000c00047202 */ /* 0x000fe20000000f00 */
[----:B------:R-:W-:Y:S01]  /*4010*/  HFMA2 R16, -RZ, RZ, 0, 4.76837158203125e-07 ;  /* 0x00000008ff107431 */ /* 0x000fe200000001ff */
[----:B------:R-:W-:Y:S02]  /*4020*/  MOV R17, 0x1f ;  /* 0x0000001f00117802 */ /* 0x000fe40000000f00 */
[----:B------:R-:W-:Y:S01]  /*4030*/  MOV R14, 0xffffffff ;  /* 0xffffffff000e7802 */ /* 0x000fe20000000f00 */
[----:B------:R-:W-:-:S04]  /*4040*/  FADD R4, R4, R33 ;  /* 0x0000002104047221 */ /* 0x000fc80000000000 */
[----:B------:R-:W-:-:S07]  /*4050*/  IMAD.MOV.U32 R15, RZ, RZ, R4 ;  /* 0x000000ffff0f7224 */ /* 0x000fce00078e0004 */
[----:B------:R-:W-:Y:S05]  /*4060*/  WARPSYNC.COLLECTIVE R14, `(.L_x_55) ;  /* 0x000000000e087348 */ /* 0x000fea0003c00000 */
[----:B------:R0:W1:Y:S02]  /*4070*/  SHFL.BFLY P1, R12, R15, R16, R17 ;  /* 0x0c0000100f0c7389 */ /* 0x0000640000020011 */
[----:B01----:R-:W-:Y:S05]  /*4080*/  ENDCOLLECTIVE ;  /* 0x000000000000791b */ /* 0x003fea0003800000 */
.L_x_55:
[----:B------:R-:W-:Y:S01]  /*4090*/  IMAD.MOV.U32 R16, RZ, RZ, 0x4 ;  /* 0x00000004ff107424 */ /* 0x000fe200078e00ff */
[----:B------:R-:W-:-:S05]  /*40a0*/  MOV R7, R12 ;  /* 0x0000000c00077202 */ /* 0x000fca0000000f00 */
[----:B------:R-:W-:-:S05]  /*40b0*/  FADD R7, R4, R7 ;  /* 0x0000000704077221 */ /* 0x000fca0000000000 */
[----:B------:R-:W-:-:S07]  /*40c0*/  MOV R15, R7 ;  /* 0x00000007000f7202 */ /* 0x000fce0000000f00 */
[----:B------:R-:W-:Y:S05]  /*40d0*/  WARPSYNC.COLLECTIVE R14, `(.L_x_56) ;  /* 0x000000000e087348 */ /* 0x000fea0003c00000 */
[----:B------:R0:W1:Y:S02]  /*40e0*/  SHFL.BFLY P1, R12, R15, R16, R17 ;  /* 0x0c0000100f0c7389 */ /* 0x0000640000020011 */
[----:B01----:R-:W-:Y:S05]  /*40f0*/  ENDCOLLECTIVE ;  /* 0x000000000000791b */ /* 0x003fea0003800000 */
.L_x_56:
[----:B------:R-:W-:Y:S01]  /*4100*/  HFMA2 R16, -RZ, RZ, 0, 1.1920928955078125e-07 ;  /* 0x00000002ff107431 */ /* 0x000fe200000001ff */
[----:B------:R-:W-:-:S05]  /*4110*/  MOV R6, R12 ;  /* 0x0000000c00067202 */ /* 0x000fca0000000f00 */
[----:B------:R-:W-:-:S05]  /*4120*/  FADD R6, R7, R6 ;  /* 0x0000000607067221 */ /* 0x000fca0000000000 */
[----:B------:R-:W-:-:S07]  /*4130*/  MOV R15, R6 ;  /* 0x00000006000f7202 */ /* 0x000fce0000000f00 */
[----:B------:R-:W-:Y:S05]  /*4140*/  WARPSYNC.COLLECTIVE R14, `(.L_x_57) ;  /* 0x000000000e087348 */ /* 0x000fea0003c00000 */
[----:B------:R0:W1:Y:S02]  /*4150*/  SHFL.BFLY P1, R12, R15, R16, R17 ;  /* 0x0c0000100f0c7389 */ /* 0x0000640000020011 */
[----:B01----:R-:W-:Y:S05]  /*4160*/  ENDCOLLECTIVE ;  /* 0x000000000000791b */ /* 0x003fea0003800000 */
.L_x_57:
[----:B------:R-:W-:Y:S01]  /*4170*/  IMAD.MOV.U32 R16, RZ, RZ, 0x1 ;  /* 0x00000001ff107424 */ /* 0x000fe200078e00ff */
[----:B------:R-:W-:-:S05]  /*4180*/  MOV R13, R12 ;  /* 0x0000000c000d7202 */ /* 0x000fca0000000f00 */
[----:B------:R-:W-:-:S05]  /*4190*/  FADD R13, R6, R13 ;  /* 0x0000000d060d7221 */ /* 0x000fca0000000000 */
[----:B------:R-:W-:-:S07]  /*41a0*/  MOV R15, R13 ;  /* 0x0000000d000f7202 */ /* 0x000fce0000000f00 */
[----:B------:R-:W-:Y:S05]  /*41b0*/  WARPSYNC.COLLECTIVE R14, `(.L_x_58) ;  /* 0x000000000e087348 */ /* 0x000fea0003c00000 */
[----:B------:R0:W1:Y:S02]  /*41c0*/  SHFL.BFLY P1, R12, R15, R16, R17 ;  /* 0x0c0000100f0c7389 */ /* 0x0000640000020011 */
[----:B01----:R-:W-:Y:S05]  /*41d0*/  ENDCOLLECTIVE ;  /* 0x000000000000791b */ /* 0x003fea0003800000 */
.L_x_58:
[----:B------:R-:W-:Y:S05]  /*41e0*/  BRA `(.L_x_59) ;  /* 0xffffffd000b07947 */ /* 0x000fea000383ffff */
        .weak           $__internal_0_$__cuda_sm3x_div_rn_noftz_f32_slowpath
        .type           $__internal_0_$__cuda_sm3x_div_rn_noftz_f32_slowpath,@function
        .size           $__internal_0_$__cuda_sm3x_div_rn_noftz_f32_slowpath,(.L_x_72 - $__internal_0_$__cuda_sm3x_div_rn_noftz_f32_slowpath)
$__internal_0_$__cuda_sm3x_div_rn_noftz_f32_slowpath:
[----:B------:R-:W-:Y:S01]  /*41f0*/  SHF.R.U32.HI R12, RZ, 0x17, R5 ;  /* 0x00000017ff0c7819 */ /* 0x000fe20000011605 */
[----:B------:R-:W-:Y:S01]  /*4200*/  BSSY.RECONVERGENT B1, `(.L_x_60) ;  /* 0x0000063000017945 */ /* 0x000fe20003800200 */
[----:B------:R-:W-:Y:S02]  /*4210*/  SHF.R.U32.HI R7, RZ, 0x17, R4 ;  /* 0x00000017ff077819 */ /* 0x000fe40000011604 */
[----:B------:R-:W-:Y:S02]  /*4220*/  LOP3.LUT R18, R12, 0xff, RZ, 0xc0, !PT ;  /* 0x000000ff0c127812 */ /* 0x000fe400078ec0ff */
[----:B------:R-:W-:Y:S02]  /*4230*/  LOP3.LUT R16, R7, 0xff, RZ, 0xc0, !PT ;  /* 0x000000ff07107812 */ /* 0x000fe400078ec0ff */
[----:B------:R-:W-:Y:S02]  /*4240*/  IADD3 R14, PT, PT, R18, -0x1, RZ ;  /* 0xffffffff120e7810 */ /* 0x000fe40007ffe0ff */
[----:B------:R-:W-:-:S02]  /*4250*/  IADD3 R13, PT, PT, R16, -0x1, RZ ;  /* 0xffffffff100d7810 */ /* 0x000fc40007ffe0ff */
[----:B------:R-:W-:Y:S02]  /*4260*/  ISETP.GT.U32.AND P1, PT, R14, 0xfd, PT ;  /* 0x000000fd0e00780c */ /* 0x000fe40003f24070 */
[----:B------:R-:W-:Y:S02]  /*4270*/  MOV R7, R5 ;  /* 0x0000000500077202 */ /* 0x000fe40000000f00 */
[----:B------:R-:W-:-:S13]  /*4280*/  ISETP.GT.U32.OR P1, PT, R13, 0xfd, P1 ;  /* 0x000000fd0d00780c */ /* 0x000fda0000f24470 */
[----:B------:R-:W-:Y:S01]  /*4290*/  @!P1 MOV R12, RZ ;  /* 0x000000ff000c9202 */ /* 0x000fe20000000f00 */
[----:B------:R-:W-:Y:S06]  /*42a0*/  @!P1 BRA `(.L_x_61) ;  /* 0x00000000005c9947 */ /* 0x000fec0003800000 */
[----:B------:R-:W-:Y:S02]  /*42b0*/  FSETP.GTU.FTZ.AND P1, PT, |R4|, +INF , PT ;  /* 0x7f8000000400780b */ /* 0x000fe40003f3c200 */
[----:B------:R-:W-:-:S04]  /*42c0*/  FSETP.GTU.FTZ.AND P2, PT, |R5|, +INF , PT ;  /* 0x7f8000000500780b */ /* 0x000fc80003f5c200 */
[----:B------:R-:W-:-:S13]  /*42d0*/  PLOP3.LUT P1, PT, P1, P2, PT, 0xf8, 0x8f ;  /* 0x00000000008f781c */ /* 0x000fda0000f25f70 */
[----:B------:R-:W-:Y:S05]  /*42e0*/  @P1 BRA `(.L_x_62) ;  /* 0x00000004004c1947 */ /* 0x000fea0003800000 */
[----:B------:R-:W-:-:S13]  /*42f0*/  LOP3.LUT P1, RZ, R7, 0x7fffffff, R4, 0xc8, !PT ;  /* 0x7fffffff07ff7812 */ /* 0x000fda000782c804 */
[----:B------:R-:W-:Y:S05]  /*4300*/  @!P1 BRA `(.L_x_63) ;  /* 0x00000004003c9947 */ /* 0x000fea0003800000 */
[C---:B------:R-:W-:Y:S02]  /*4310*/  FSETP.NEU.FTZ.AND P4, PT, |R4|.reuse, +INF , PT ;  /* 0x7f8000000400780b */ /* 0x040fe40003f9d200 */
[----:B------:R-:W-:Y:S02]  /*4320*/  FSETP.NEU.FTZ.AND P2, PT, |R5|, +INF , PT ;  /* 0x7f8000000500780b */ /* 0x000fe40003f5d200 */
[----:B------:R-:W-:-:S11]  /*4330*/  FSETP.NEU.FTZ.AND P1, PT, |R4|, +INF , PT ;  /* 0x7f8000000400780b */ /* 0x000fd60003f3d200 */
[----:B------:R-:W-:Y:S05]  /*4340*/  @!P2 BRA !P4, `(.L_x_63) ;  /* 0x00000004002ca947 */ /* 0x000fea0006000000 */
[----:B------:R-:W-:-:S04]  /*4350*/  LOP3.LUT P4, RZ, R4, 0x7fffffff, RZ, 0xc0, !PT ;  /* 0x7fffffff04ff7812 */ /* 0x000fc8000788c0ff */
[----:B------:R-:W-:-:S13]  /*4360*/  PLOP3.LUT P2, PT, P2, P4, PT, 0x2f, 0xf2 ;  /* 0x0000000000f2781c */ /* 0x000fda0001748577 */
[----:B------:R-:W-:Y:S05]  /*4370*/  @P2 BRA `(.L_x_64) ;  /* 0x0000000400182947 */ /* 0x000fea0003800000 */
[----:B------:R-:W-:-:S04]  /*4380*/  LOP3.LUT P2, RZ, R7, 0x7fffffff, RZ, 0xc0, !PT ;  /* 0x7fffffff07ff7812 */ /* 0x000fc8000784c0ff */
[----:B------:R-:W-:-:S13]  /*4390*/  PLOP3.LUT P1, PT, P1, P2, PT, 0x2f, 0xf2 ;  /* 0x0000000000f2781c */ /* 0x000fda0000f24577 */
[----:B------:R-:W-:Y:S05]  /*43a0*/  @P1 BRA `(.L_x_65) ;  /* 0x0000000400001947 */ /* 0x000fea0003800000 */
[----:B------:R-:W-:Y:S02]  /*43b0*/  ISETP.GE.AND P1, PT, R13, RZ, PT ;  /* 0x000000ff0d00720c */ /* 0x000fe40003f26270 */
[----:B------:R-:W-:-:S11]  /*43c0*/  ISETP.GE.AND P2, PT, R14, RZ, PT ;  /* 0x000000ff0e00720c */ /* 0x000fd60003f46270 */
[----:B------:R-:W-:Y:S01]  /*43d0*/  @P1 MOV R12, RZ ;  /* 0x000000ff000c1202 */ /* 0x000fe20000000f00 */
[----:B------:R-:W-:Y:S02]  /*43e0*/  @!P1 IMAD.MOV.U32 R12, RZ, RZ, -0x40 ;  /* 0xffffffc0ff0c9424 */ /* 0x000fe400078e00ff */
[----:B------:R-:W-:Y:S01]  /*43f0*/  @!P1 FFMA R4, R4, 1.84467440737095516160e+19, RZ ;  /* 0x5f80000004049823 */ /* 0x000fe200000000ff */
[----:B------:R-:W-:Y:S02]  /*4400*/  @!P2 FFMA R7, R5, 1.84467440737095516160e+19, RZ ;  /* 0x5f8000000507a823 */ /* 0x000fe400000000ff */
[----:B------:R-:W-:-:S07]  /*4410*/  @!P2 IADD3 R12, PT, PT, R12, 0x40, RZ ;  /* 0x000000400c0ca810 */ /* 0x000fce0007ffe0ff */
.L_x_61:
[----:B------:R-:W-:Y:S01]  /*4420*/  LEA R14, R18, 0xc0800000, 0x17 ;  /* 0xc0800000120e7811 */ /* 0x000fe200078eb8ff */
[----:B------:R-:W-:Y:S03]  /*4430*/  BSSY.RECONVERGENT B2, `(.L_x_66) ;  /* 0x0000036000027945 */ /* 0x000fe60003800200 */
[----:B------:R-:W-:Y:S02]  /*4440*/  IADD3 R14, PT, PT, -R14, R7, RZ ;  /* 0x000000070e0e7210 */ /* 0x000fe40007ffe1ff */
[----:B------:R-:W-:Y:S02]  /*4450*/  IADD3 R7, PT, PT, R16, -0x7f, RZ ;  /* 0xffffff8110077810 */ /* 0x000fe40007ffe0ff */
[----:B------:R-:W0:Y:S01]  /*4460*/  MUFU.RCP R13, R14 ;  /* 0x0000000e000d7308 */ /* 0x000e220000001000 */
[----:B------:R-:W-:Y:S02]  /*4470*/  FADD.FTZ R15, -R14, -RZ ;  /* 0x800000ff0e0f7221 */ /* 0x000fe40000010100 */
[C---:B------:R-:W-:Y:S01]  /*4480*/  IMAD R4, R7.reuse, -0x800000, R4 ;  /* 0xff80000007047824 */ /* 0x040fe200078e0204 */
[----:B------:R-:W-:-:S04]  /*4490*/  IADD3 R7, PT, PT, R7, 0x7f, -R18 ;  /* 0x0000007f07077810 */ /* 0x000fc80007ffe812 */
[----:B------:R-:W-:Y:S01]  /*44a0*/  IADD3 R7, PT, PT, R7, R12, RZ ;  /* 0x0000000c07077210 */ /* 0x000fe20007ffe0ff */
[----:B0-----:R-:W-:-:S04]  /*44b0*/  FFMA R16, R13, R15, 1 ;  /* 0x3f8000000d107423 */ /* 0x001fc8000000000f */
[----:B------:R-:W-:-:S04]  /*44c0*/  FFMA R20, R13, R16, R13 ;  /* 0x000000100d147223 */ /* 0x000fc8000000000d */
[----:B------:R-:W-:-:S04]  /*44d0*/  FFMA R13, R4, R20, RZ ;  /* 0x00000014040d7223 */ /* 0x000fc800000000ff */
[----:B------:R-:W-:-:S04]  /*44e0*/  FFMA R16, R15, R13, R4 ;  /* 0x0000000d0f107223 */ /* 0x000fc80000000004 */
[----:B------:R-:W-:-:S04]  /*44f0*/  FFMA R17, R20, R16, R13 ;  /* 0x0000001014117223 */ /* 0x000fc8000000000d */
[----:B------:R-:W-:-:S04]  /*4500*/  FFMA R16, R15, R17, R4 ;  /* 0x000000110f107223 */ /* 0x000fc80000000004 */
[----:B------:R-:W-:-:S05]  /*4510*/  FFMA R13, R20, R16, R17 ;  /* 0x00000010140d7223 */ /* 0x000fca0000000011 */
[----:B------:R-:W-:-:S04]  /*4520*/  SHF.R.U32.HI R4, RZ, 0x17, R13 ;  /* 0x00000017ff047819 */ /* 0x000fc8000001160d */
[----:B------:R-:W-:-:S04]  /*4530*/  LOP3.LUT R4, R4, 0xff, RZ, 0xc0, !PT ;  /* 0x000000ff04047812 */ /* 0x000fc800078ec0ff */
[----:B------:R-:W-:-:S05]  /*4540*/  IADD3 R14, PT, PT, R4, R7, RZ ;  /* 0x00000007040e7210 */ /* 0x000fca0007ffe0ff */
[----:B------:R-:W-:-:S05]  /*4550*/  VIADD R4, R14, 0xffffffff ;  /* 0xffffffff0e047836 */ /* 0x000fca0000000000 */
[----:B------:R-:W-:-:S13]  /*4560*/  ISETP.GE.U32.AND P1, PT, R4, 0xfe, PT ;  /* 0x000000fe0400780c */ /* 0x000fda0003f26070 */
[----:B------:R-:W-:Y:S05]  /*4570*/  @!P1 BRA `(.L_x_67) ;  /* 0x0000000000809947 */ /* 0x000fea0003800000 */
[----:B------:R-:W-:-:S13]  /*4580*/  ISETP.GT.AND P1, PT, R14, 0xfe, PT ;  /* 0x000000fe0e00780c */ /* 0x000fda0003f24270 */
[----:B------:R-:W-:Y:S05]  /*4590*/  @P1 BRA `(.L_x_68) ;  /* 0x00000000006c1947 */ /* 0x000fea0003800000 */
[----:B------:R-:W-:-:S13]  /*45a0*/  ISETP.GE.AND P1, PT, R14, 0x1, PT ;  /* 0x000000010e00780c */ /* 0x000fda0003f26270 */
[----:B------:R-:W-:Y:S05]  /*45b0*/  @P1 BRA `(.L_x_69) ;  /* 0x0000000000741947 */ /* 0x000fea0003800000 */
[----:B------:R-:W-:Y:S02]  /*45c0*/  ISETP.GE.AND P1, PT, R14, -0x18, PT ;  /* 0xffffffe80e00780c */ /* 0x000fe40003f26270 */
[----:B------:R-:W-:-:S11]  /*45d0*/  LOP3.LUT R13, R13, 0x80000000, RZ, 0xc0, !PT ;  /* 0x800000000d0d7812 */ /* 0x000fd600078ec0ff */
[----:B------:R-:W-:Y:S05]  /*45e0*/  @!P1 BRA `(.L_x_69) ;  /* 0x0000000000689947 */ /* 0x000fea0003800000 */
[-CC-:B------:R-:W-:Y:S01]  /*45f0*/  FFMA.RZ R4, R20, R16.reuse, R17.reuse ;  /* 0x0000001014047223 */ /* 0x180fe2000000c011 */
[----:B------:R-:W-:Y:S01]  /*4600*/  IADD3 R15, PT, PT, R14, 0x20, RZ ;  /* 0x000000200e0f7810 */ /* 0x000fe20007ffe0ff */
[-CC-:B------:R-:W-:Y:S01]  /*4610*/  FFMA.RM R7, R20, R16.reuse, R17.reuse ;  /* 0x0000001014077223 */ /* 0x180fe20000004011 */
[----:B------:R-:W-:Y:S02]  /*4620*/  ISETP.NE.AND P4, PT, R14, RZ, PT ;  /* 0x000000ff0e00720c */ /* 0x000fe40003f85270 */
[----:B------:R-:W-:Y:S01]  /*4630*/  LOP3.LUT R12, R4, 0x7fffff, RZ, 0xc0, !PT ;  /* 0x007fffff040c7812 */ /* 0x000fe200078ec0ff */
[----:B------:R-:W-:Y:S01]  /*4640*/  FFMA.RP R4, R20, R16, R17 ;  /* 0x0000001014047223 */ /* 0x000fe20000008011 */
[----:B------:R-:W-:Y:S02]  /*4650*/  ISETP.NE.AND P2, PT, R14, RZ, PT ;  /* 0x000000ff0e00720c */ /* 0x000fe40003f45270 */
[----:B------:R-:W-:Y:S02]  /*4660*/  LOP3.LUT R12, R12, 0x800000, RZ, 0xfc, !PT ;  /* 0x008000000c0c7812 */ /* 0x000fe400078efcff */
[----:B------:R-:W-:-:S02]  /*4670*/  IADD3 R14, PT, PT, -R14, RZ, RZ ;  /* 0x000000ff0e0e7210 */ /* 0x000fc40007ffe1ff */
[----:B------:R-:W-:Y:S02]  /*4680*/  SHF.L.U32 R15, R12, R15, RZ ;  /* 0x0000000f0c0f7219 */ /* 0x000fe400000006ff */
[----:B------:R-:W-:Y:S02]  /*4690*/  FSETP.NEU.FTZ.AND P1, PT, R4, R7, PT ;  /* 0x000000070400720b */ /* 0x000fe40003f3d000 */
[----:B------:R-:W-:Y:S02]  /*46a0*/  SEL R7, R14, RZ, P4 ;  /* 0x000000ff0e077207 */ /* 0x000fe40002000000 */
[----:B------:R-:W-:Y:S02]  /*46b0*/  ISETP.NE.AND P2, PT, R15, RZ, P2 ;  /* 0x000000ff0f00720c */ /* 0x000fe40001745270 */
[----:B------:R-:W-:Y:S02]  /*46c0*/  SHF.R.U32.HI R7, RZ, R7, R12 ;  /* 0x00000007ff077219 */ /* 0x000fe4000001160c */
[----:B------:R-:W-:-:S02]  /*46d0*/  PLOP3.LUT P1, PT, P1, P2, PT, 0xf8, 0x8f ;  /* 0x00000000008f781c */ /* 0x000fc40000f25f70 */
[----:B------:R-:W-:Y:S02]  /*46e0*/  SHF.R.U32.HI R15, RZ, 0x1, R7 ;  /* 0x00000001ff0f7819 */ /* 0x000fe40000011607 */
[----:B------:R-:W-:-:S04]  /*46f0*/  SEL R4, RZ, 0x1, !P1 ;  /* 0x00000001ff047807 */ /* 0x000fc80004800000 */
[----:B------:R-:W-:-:S04]  /*4700*/  LOP3.LUT R4, R4, 0x1, R15, 0xf8, !PT ;  /* 0x0000000104047812 */ /* 0x000fc800078ef80f */
[----:B------:R-:W-:-:S04]  /*4710*/  LOP3.LUT R4, R4, R7, RZ, 0xc0, !PT ;  /* 0x0000000704047212 */ /* 0x000fc800078ec0ff */
[----:B------:R-:W-:-:S04]  /*4720*/  IADD3 R4, PT, PT, R15, R4, RZ ;  /* 0x000000040f047210 */ /* 0x000fc80007ffe0ff */
[----:B------:R-:W-:Y:S01]  /*4730*/  LOP3.LUT R13, R4, R13, RZ, 0xfc, !PT ;  /* 0x0000000d040d7212 */ /* 0x000fe200078efcff */
[----:B------:R-:W-:Y:S06]  /*4740*/  BRA `(.L_x_69) ;  /* 0x0000000000107947 */ /* 0x000fec0003800000 */
.L_x_68:
[----:B------:R-:W-:-:S04]  /*4750*/  LOP3.LUT R13, R13, 0x80000000, RZ, 0xc0, !PT ;  /* 0x800000000d0d7812 */ /* 0x000fc800078ec0ff */
[----:B------:R-:W-:Y:S01]  /*4760*/  LOP3.LUT R13, R13, 0x7f800000, RZ, 0xfc, !PT ;  /* 0x7f8000000d0d7812 */ /* 0x000fe200078efcff */
[----:B------:R-:W-:Y:S06]  /*4770*/  BRA `(.L_x_69) ;  /* 0x0000000000047947 */ /* 0x000fec0003800000 */
.L_x_67:
[----:B------:R-:W-:-:S07]  /*4780*/  LEA R13, R7, R13, 0x17 ;  /* 0x0000000d070d7211 */ /* 0x000fce00078eb8ff */
.L_x_69:
[----:B------:R-:W-:Y:S05]  /*4790*/  BSYNC.RECONVERGENT B2 ;  /* 0x0000000000027941 */ /* 0x000fea0003800200 */
.L_x_66:
[----:B------:R-:W-:Y:S05]  /*47a0*/  BRA `(.L_x_70) ;  /* 0x0000000000207947 */ /* 0x000fea0003800000 */
.L_x_65:
[----:B------:R-:W-:-:S04]  /*47b0*/  LOP3.LUT R4, R7, 0x80000000, R4, 0x48, !PT ;  /* 0x8000000007047812 */ /* 0x000fc800078e4804 */
[----:B------:R-:W-:Y:S01]  /*47c0*/  LOP3.LUT R13, R4, 0x7f800000, RZ, 0xfc, !PT ;  /* 0x7f800000040d7812 */ /* 0x000fe200078efcff */
[----:B------:R-:W-:Y:S06]  /*47d0*/  BRA `(.L_x_70) ;  /* 0x0000000000147947 */ /* 0x000fec0003800000 */
.L_x_64:
[----:B------:R-:W-:Y:S01]  /*47e0*/  LOP3.LUT R13, R7, 0x80000000, R4, 0x48, !PT ;  /* 0x80000000070d7812 */ /* 0x000fe200078e4804 */
[----:B------:R-:W-:Y:S06]  /*47f0*/  BRA `(.L_x_70) ;  /* 0x00000000000c7947 */ /* 0x000fec0003800000 */
.L_x_63:
[----:B------:R-:W0:Y:S01]  /*4800*/  MUFU.RSQ R13, -QNAN ;  /* 0xffc00000000d7908 */ /* 0x000e220000001400 */
[----:B------:R-:W-:Y:S05]  /*4810*/  BRA `(.L_x_70) ;  /* 0x0000000000047947 */ /* 0x000fea0003800000 */
.L_x_62:
[----:B------:R-:W-:-:S07]  /*4820*/  FADD.FTZ R13, R4, R5 ;  /* 0x00000005040d7221 */ /* 0x000fce0000010000 */
.L_x_70:
[----:B------:R-:W-:Y:S05]  /*4830*/  BSYNC.RECONVERGENT B1 ;  /* 0x0000000000017941 */ /* 0x000fea0003800200 */
.L_x_60:
[----:B------:R-:W-:-:S04]  /*4840*/  HFMA2 R7, -RZ, RZ, 0, 0 ;  /* 0x00000000ff077431 */ /* 0x000fc800000001ff */
[----:B0-----:R-:W-:Y:S05]  /*4850*/  RET.REL.NODEC R6 `(layernorm_bwd_kernel) ;  /* 0xffffffb406e87950 */ /* 0x001fea0003c3ffff */
.L_x_71:
[----:B------:R-:W-:-:S00]  /*4860*/  BRA `(.L_x_71) ;  /* 0xfffffffc00fc7947 */ /* 0x000fc0000383ffff */
[----:B------:R-:W-:-:S00]  /*4870*/  NOP ;  /* 0x0000000000007918 */ /* 0x000fc00000000000 */
        /* <DEDUP_REMOVED lines=8> */
.L_x_72:


//--------------------- .nv.shared.layernorm_bwd_kernel --------------------------
	.section	.nv.shared.layernorm_bwd_kernel,"aw",@nobits
	.sectionflags	@""
	.align	16
	.zero		1024


//--------------------- .nv.shared.reserved.0     --------------------------
	.section	.nv.shared.reserved.0,"aw",@nobits
	.weak		__nv_reservedSMEM_offset_0_alias
	.size		__nv_reservedSMEM_offset_0_alias, 0, 64
	.other		__nv_reservedSMEM_offset_0_alias,@"STO_CUDA_RESERVED_SHARED STV_DEFAULT"
__nv_reservedSMEM_offset_0_alias:
	.zero		0
	.zero		64


//--------------------- .nv.constant0.layernorm_bwd_kernel --------------------------
	.section	.nv.constant0.layernorm_bwd_kernel,"a",@progbits
	.sectionflags	@""
	.align	4
.nv.constant0.layernorm_bwd_kernel:
	.zero		976


//--------------------- SYMBOLS --------------------------

	.type		.nv.reservedSmem.offset0,@object
	.size		.nv.reservedSmem.offset0,0x4
	.type		.nv.reservedSmem.cap,@object
	.size		.nv.reservedSmem.cap,0x4
